//
// Generated by NVIDIA NVVM Compiler
//
// Compiler Build ID: CL-36424714
// Cuda compilation tools, release 13.0, V13.0.88
// Based on NVVM 20.0.0
//

.version 9.0
.target sm_100
.address_size 64

	// .globl	_Z10decimatev1PN6thrust24THRUST_300001_SM_1000_NS7complexIfEES3_S3_jj
.global .align 1 .b8 _ZN34_INTERNAL_fa73dc3c_4_k_cu_1d8eb5984cuda3std3__45__cpo5beginE[1];
.global .align 1 .b8 _ZN34_INTERNAL_fa73dc3c_4_k_cu_1d8eb5984cuda3std3__45__cpo3endE[1];
.global .align 1 .b8 _ZN34_INTERNAL_fa73dc3c_4_k_cu_1d8eb5984cuda3std3__45__cpo6cbeginE[1];
.global .align 1 .b8 _ZN34_INTERNAL_fa73dc3c_4_k_cu_1d8eb5984cuda3std3__45__cpo4cendE[1];
.global .align 1 .b8 _ZN34_INTERNAL_fa73dc3c_4_k_cu_1d8eb5984cuda3std3__45__cpo6rbeginE[1];
.global .align 1 .b8 _ZN34_INTERNAL_fa73dc3c_4_k_cu_1d8eb5984cuda3std3__45__cpo4rendE[1];
.global .align 1 .b8 _ZN34_INTERNAL_fa73dc3c_4_k_cu_1d8eb5984cuda3std3__45__cpo7crbeginE[1];
.global .align 1 .b8 _ZN34_INTERNAL_fa73dc3c_4_k_cu_1d8eb5984cuda3std3__45__cpo5crendE[1];
.global .align 1 .b8 _ZN34_INTERNAL_fa73dc3c_4_k_cu_1d8eb5984cuda3std3__436_GLOBAL__N__fa73dc3c_4_k_cu_1d8eb5986ignoreE[1];
.global .align 1 .b8 _ZN34_INTERNAL_fa73dc3c_4_k_cu_1d8eb5984cuda3std3__419piecewise_constructE[1];
.global .align 1 .b8 _ZN34_INTERNAL_fa73dc3c_4_k_cu_1d8eb5984cuda3std3__48in_placeE[1];
.global .align 1 .b8 _ZN34_INTERNAL_fa73dc3c_4_k_cu_1d8eb5984cuda3std3__420unreachable_sentinelE[1];
.global .align 1 .b8 _ZN34_INTERNAL_fa73dc3c_4_k_cu_1d8eb5984cuda3std3__47nulloptE[1];
.global .align 1 .b8 _ZN34_INTERNAL_fa73dc3c_4_k_cu_1d8eb5984cuda3std3__48unexpectE[1];
.global .align 1 .b8 _ZN34_INTERNAL_fa73dc3c_4_k_cu_1d8eb5984cuda3std6ranges3__45__cpo4swapE[1];
.global .align 1 .b8 _ZN34_INTERNAL_fa73dc3c_4_k_cu_1d8eb5984cuda3std6ranges3__45__cpo9iter_moveE[1];
.global .align 1 .b8 _ZN34_INTERNAL_fa73dc3c_4_k_cu_1d8eb5984cuda3std6ranges3__45__cpo5beginE[1];
.global .align 1 .b8 _ZN34_INTERNAL_fa73dc3c_4_k_cu_1d8eb5984cuda3std6ranges3__45__cpo3endE[1];
.global .align 1 .b8 _ZN34_INTERNAL_fa73dc3c_4_k_cu_1d8eb5984cuda3std6ranges3__45__cpo6cbeginE[1];
.global .align 1 .b8 _ZN34_INTERNAL_fa73dc3c_4_k_cu_1d8eb5984cuda3std6ranges3__45__cpo4cendE[1];
.global .align 1 .b8 _ZN34_INTERNAL_fa73dc3c_4_k_cu_1d8eb5984cuda3std6ranges3__45__cpo7advanceE[1];
.global .align 1 .b8 _ZN34_INTERNAL_fa73dc3c_4_k_cu_1d8eb5984cuda3std6ranges3__45__cpo9iter_swapE[1];
.global .align 1 .b8 _ZN34_INTERNAL_fa73dc3c_4_k_cu_1d8eb5984cuda3std6ranges3__45__cpo4nextE[1];
.global .align 1 .b8 _ZN34_INTERNAL_fa73dc3c_4_k_cu_1d8eb5984cuda3std6ranges3__45__cpo4prevE[1];
.global .align 1 .b8 _ZN34_INTERNAL_fa73dc3c_4_k_cu_1d8eb5984cuda3std6ranges3__45__cpo4dataE[1];
.global .align 1 .b8 _ZN34_INTERNAL_fa73dc3c_4_k_cu_1d8eb5984cuda3std6ranges3__45__cpo5cdataE[1];
.global .align 1 .b8 _ZN34_INTERNAL_fa73dc3c_4_k_cu_1d8eb5984cuda3std6ranges3__45__cpo4sizeE[1];
.global .align 1 .b8 _ZN34_INTERNAL_fa73dc3c_4_k_cu_1d8eb5984cuda3std6ranges3__45__cpo5ssizeE[1];
.global .align 1 .b8 _ZN34_INTERNAL_fa73dc3c_4_k_cu_1d8eb5984cuda3std6ranges3__45__cpo8distanceE[1];
.global .align 1 .b8 _ZN34_INTERNAL_fa73dc3c_4_k_cu_1d8eb5986thrust24THRUST_300001_SM_1000_NS8cuda_cub3parE[1];
.global .align 1 .b8 _ZN34_INTERNAL_fa73dc3c_4_k_cu_1d8eb5986thrust24THRUST_300001_SM_1000_NS8cuda_cub10par_nosyncE[1];
.global .align 1 .b8 _ZN34_INTERNAL_fa73dc3c_4_k_cu_1d8eb5986thrust24THRUST_300001_SM_1000_NS6system6detail10sequential3seqE[1];
.global .align 1 .b8 _ZN34_INTERNAL_fa73dc3c_4_k_cu_1d8eb5986thrust24THRUST_300001_SM_1000_NS12placeholders2_1E[1];
.global .align 1 .b8 _ZN34_INTERNAL_fa73dc3c_4_k_cu_1d8eb5986thrust24THRUST_300001_SM_1000_NS12placeholders2_2E[1];
.global .align 1 .b8 _ZN34_INTERNAL_fa73dc3c_4_k_cu_1d8eb5986thrust24THRUST_300001_SM_1000_NS12placeholders2_3E[1];
.global .align 1 .b8 _ZN34_INTERNAL_fa73dc3c_4_k_cu_1d8eb5986thrust24THRUST_300001_SM_1000_NS12placeholders2_4E[1];
.global .align 1 .b8 _ZN34_INTERNAL_fa73dc3c_4_k_cu_1d8eb5986thrust24THRUST_300001_SM_1000_NS12placeholders2_5E[1];
.global .align 1 .b8 _ZN34_INTERNAL_fa73dc3c_4_k_cu_1d8eb5986thrust24THRUST_300001_SM_1000_NS12placeholders2_6E[1];
.global .align 1 .b8 _ZN34_INTERNAL_fa73dc3c_4_k_cu_1d8eb5986thrust24THRUST_300001_SM_1000_NS12placeholders2_7E[1];
.global .align 1 .b8 _ZN34_INTERNAL_fa73dc3c_4_k_cu_1d8eb5986thrust24THRUST_300001_SM_1000_NS12placeholders2_8E[1];
.global .align 1 .b8 _ZN34_INTERNAL_fa73dc3c_4_k_cu_1d8eb5986thrust24THRUST_300001_SM_1000_NS12placeholders2_9E[1];
.global .align 1 .b8 _ZN34_INTERNAL_fa73dc3c_4_k_cu_1d8eb5986thrust24THRUST_300001_SM_1000_NS12placeholders3_10E[1];
.global .align 1 .b8 _ZN34_INTERNAL_fa73dc3c_4_k_cu_1d8eb5986thrust24THRUST_300001_SM_1000_NS3seqE[1];
.extern .shared .align 16 .b8 filter_products[];

.visible .entry _Z10decimatev1PN6thrust24THRUST_300001_SM_1000_NS7complexIfEES3_S3_jj(
	.param .u64 .ptr .align 1 _Z10decimatev1PN6thrust24THRUST_300001_SM_1000_NS7complexIfEES3_S3_jj_param_0,
	.param .u64 .ptr .align 1 _Z10decimatev1PN6thrust24THRUST_300001_SM_1000_NS7complexIfEES3_S3_jj_param_1,
	.param .u64 .ptr .align 1 _Z10decimatev1PN6thrust24THRUST_300001_SM_1000_NS7complexIfEES3_S3_jj_param_2,
	.param .u32 _Z10decimatev1PN6thrust24THRUST_300001_SM_1000_NS7complexIfEES3_S3_jj_param_3,
	.param .u32 _Z10decimatev1PN6thrust24THRUST_300001_SM_1000_NS7complexIfEES3_S3_jj_param_4
)
{
	.reg .pred 	%p<5>;
	.reg .b32 	%r<24>;
	.reg .b32 	%f<18>;
	.reg .b64 	%rd<13>;

	ld.param.u64 	%rd2, [_Z10decimatev1PN6thrust24THRUST_300001_SM_1000_NS7complexIfEES3_S3_jj_param_0];
	ld.param.u64 	%rd1, [_Z10decimatev1PN6thrust24THRUST_300001_SM_1000_NS7complexIfEES3_S3_jj_param_1];
	ld.param.u64 	%rd3, [_Z10decimatev1PN6thrust24THRUST_300001_SM_1000_NS7complexIfEES3_S3_jj_param_2];
	ld.param.u32 	%r9, [_Z10decimatev1PN6thrust24THRUST_300001_SM_1000_NS7complexIfEES3_S3_jj_param_3];
	ld.param.u32 	%r10, [_Z10decimatev1PN6thrust24THRUST_300001_SM_1000_NS7complexIfEES3_S3_jj_param_4];
	cvta.to.global.u64 	%rd4, %rd3;
	cvta.to.global.u64 	%rd5, %rd2;
	mov.u32 	%r11, %ctaid.y;
	mul.lo.s32 	%r1, %r10, %r11;
	mov.u32 	%r2, %ctaid.x;
	mov.u32 	%r3, %tid.x;
	mov.u32 	%r4, %ctaid.z;
	mov.u32 	%r23, %ntid.x;
	mad.lo.s32 	%r12, %r9, %r2, %r3;
	add.s32 	%r13, %r12, %r1;
	mul.wide.u32 	%rd6, %r13, 8;
	add.s64 	%rd7, %rd5, %rd6;
	ld.global.v2.f32 	{%f1, %f2}, [%rd7];
	mad.lo.s32 	%r14, %r4, %r23, %r3;
	mul.wide.u32 	%rd8, %r14, 8;
	add.s64 	%rd9, %rd4, %rd8;
	ld.global.v2.f32 	{%f3, %f4}, [%rd9];
	mul.f32 	%f5, %f1, %f3;
	mul.f32 	%f6, %f2, %f4;
	sub.f32 	%f7, %f5, %f6;
	mul.f32 	%f8, %f2, %f3;
	fma.rn.f32 	%f9, %f1, %f4, %f8;
	shl.b32 	%r15, %r3, 3;
	mov.u32 	%r16, filter_products;
	add.s32 	%r6, %r16, %r15;
	st.shared.v2.f32 	[%r6], {%f7, %f9};
	bar.sync 	0;
	setp.lt.u32 	%p1, %r23, 2;
	@%p1 bra 	$L__BB0_4;
$L__BB0_1:
	shr.u32 	%r8, %r23, 1;
	setp.ge.u32 	%p2, %r3, %r8;
	@%p2 bra 	$L__BB0_3;
	shl.b32 	%r17, %r8, 3;
	add.s32 	%r18, %r6, %r17;
	ld.shared.v2.f32 	{%f10, %f11}, [%r6];
	ld.shared.v2.f32 	{%f12, %f13}, [%r18];
	add.f32 	%f14, %f10, %f12;
	add.f32 	%f15, %f11, %f13;
	st.shared.v2.f32 	[%r6], {%f14, %f15};
$L__BB0_3:
	bar.sync 	0;
	setp.gt.u32 	%p3, %r23, 3;
	mov.u32 	%r23, %r8;
	@%p3 bra 	$L__BB0_1;
$L__BB0_4:
	setp.ne.s32 	%p4, %r3, 0;
	@%p4 bra 	$L__BB0_6;
	div.u32 	%r19, %r1, %r9;
	mov.u32 	%r20, %ntid.y;
	mad.lo.s32 	%r21, %r4, %r20, %r2;
	add.s32 	%r22, %r21, %r19;
	cvta.to.global.u64 	%rd10, %rd1;
	mul.wide.u32 	%rd11, %r22, 8;
	add.s64 	%rd12, %rd10, %rd11;
	ld.shared.v2.f32 	{%f16, %f17}, [filter_products];
	st.global.v2.f32 	[%rd12], {%f16, %f17};
$L__BB0_6:
	ret;

}
	// .globl	_Z10decimatev2PN6thrust24THRUST_300001_SM_1000_NS7complexIfEES3_S3_jj
.visible .entry _Z10decimatev2PN6thrust24THRUST_300001_SM_1000_NS7complexIfEES3_S3_jj(
	.param .u64 .ptr .align 1 _Z10decimatev2PN6thrust24THRUST_300001_SM_1000_NS7complexIfEES3_S3_jj_param_0,
	.param .u64 .ptr .align 1 _Z10decimatev2PN6thrust24THRUST_300001_SM_1000_NS7complexIfEES3_S3_jj_param_1,
	.param .u64 .ptr .align 1 _Z10decimatev2PN6thrust24THRUST_300001_SM_1000_NS7complexIfEES3_S3_jj_param_2,
	.param .u32 _Z10decimatev2PN6thrust24THRUST_300001_SM_1000_NS7complexIfEES3_S3_jj_param_3,
	.param .u32 _Z10decimatev2PN6thrust24THRUST_300001_SM_1000_NS7complexIfEES3_S3_jj_param_4
)
{
	.reg .pred 	%p<7>;
	.reg .b32 	%r<29>;
	.reg .b32 	%f<90>;
	.reg .b64 	%rd<15>;

	ld.param.u64 	%rd1, [_Z10decimatev2PN6thrust24THRUST_300001_SM_1000_NS7complexIfEES3_S3_jj_param_0];
	ld.param.u64 	%rd2, [_Z10decimatev2PN6thrust24THRUST_300001_SM_1000_NS7complexIfEES3_S3_jj_param_1];
	ld.param.u64 	%rd3, [_Z10decimatev2PN6thrust24THRUST_300001_SM_1000_NS7complexIfEES3_S3_jj_param_2];
	ld.param.u32 	%r12, [_Z10decimatev2PN6thrust24THRUST_300001_SM_1000_NS7complexIfEES3_S3_jj_param_3];
	ld.param.u32 	%r13, [_Z10decimatev2PN6thrust24THRUST_300001_SM_1000_NS7complexIfEES3_S3_jj_param_4];
	mov.u32 	%r14, %ctaid.y;
	mul.lo.s32 	%r1, %r13, %r14;
	mov.u32 	%r2, %ctaid.x;
	mov.u32 	%r15, %tid.y;
	mov.u32 	%r16, %ntid.y;
	mul.lo.s32 	%r3, %r15, %r16;
	mov.u32 	%r4, %tid.x;
	shl.b32 	%r17, %r4, 1;
	add.s32 	%r5, %r3, %r17;
	mad.lo.s32 	%r6, %r12, %r2, %r17;
	setp.ge.u32 	%p1, %r6, %r13;
	mov.f32 	%f86, 0f00000000;
	mov.f32 	%f87, %f86;
	mov.f32 	%f88, %f86;
	mov.f32 	%f89, %f86;
	@%p1 bra 	$L__BB1_2;
	cvta.to.global.u64 	%rd4, %rd1;
	add.s32 	%r18, %r6, %r1;
	mul.wide.u32 	%rd5, %r18, 8;
	add.s64 	%rd6, %rd4, %rd5;
	ld.global.v2.f32 	{%f88, %f89}, [%rd6];
	add.s32 	%r19, %r18, 1;
	mul.wide.u32 	%rd7, %r19, 8;
	add.s64 	%rd8, %rd4, %rd7;
	ld.global.v2.f32 	{%f86, %f87}, [%rd8];
$L__BB1_2:
	cvta.to.global.u64 	%rd9, %rd3;
	mul.wide.u32 	%rd10, %r5, 8;
	add.s64 	%rd11, %rd9, %rd10;
	ld.global.v2.f32 	{%f10, %f11}, [%rd11];
	mul.f32 	%f12, %f88, %f10;
	mul.f32 	%f13, %f89, %f11;
	sub.f32 	%f14, %f12, %f13;
	mul.f32 	%f15, %f89, %f10;
	fma.rn.f32 	%f16, %f88, %f11, %f15;
	shl.b32 	%r20, %r4, 3;
	mov.u32 	%r21, filter_products;
	add.s32 	%r22, %r21, %r20;
	st.shared.v2.f32 	[%r22], {%f14, %f16};
	ld.global.v2.f32 	{%f17, %f18}, [%rd11+8];
	mul.f32 	%f19, %f86, %f17;
	mul.f32 	%f20, %f87, %f18;
	sub.f32 	%f21, %f19, %f20;
	mul.f32 	%f22, %f87, %f17;
	fma.rn.f32 	%f23, %f86, %f18, %f22;
	st.shared.v2.f32 	[%r22+8], {%f21, %f23};
	bar.sync 	0;
	mov.u32 	%r28, %ntid.x;
	setp.lt.u32 	%p2, %r28, 33;
	shl.b32 	%r23, %r5, 3;
	add.s32 	%r8, %r21, %r23;
	@%p2 bra 	$L__BB1_6;
$L__BB1_3:
	setp.ge.u32 	%p3, %r5, %r28;
	shl.b32 	%r24, %r28, 3;
	add.s32 	%r10, %r8, %r24;
	@%p3 bra 	$L__BB1_5;
	ld.shared.v2.f32 	{%f24, %f25}, [%r8];
	ld.shared.v2.f32 	{%f26, %f27}, [%r10];
	add.f32 	%f28, %f24, %f26;
	add.f32 	%f29, %f25, %f27;
	st.shared.v2.f32 	[%r8], {%f28, %f29};
$L__BB1_5:
	ld.shared.v2.f32 	{%f30, %f31}, [%r8+8];
	ld.shared.v2.f32 	{%f32, %f33}, [%r10+8];
	add.f32 	%f34, %f30, %f32;
	add.f32 	%f35, %f31, %f33;
	st.shared.v2.f32 	[%r8+8], {%f34, %f35};
	bar.sync 	0;
	shr.u32 	%r11, %r28, 1;
	setp.gt.u32 	%p4, %r28, 65;
	mov.u32 	%r28, %r11;
	@%p4 bra 	$L__BB1_3;
$L__BB1_6:
	setp.gt.u32 	%p5, %r5, 31;
	@%p5 bra 	$L__BB1_8;
	ld.shared.v2.f32 	{%f36, %f37}, [%r8];
	ld.shared.v2.f32 	{%f38, %f39}, [%r8+256];
	add.f32 	%f40, %f36, %f38;
	add.f32 	%f41, %f37, %f39;
	ld.shared.v2.f32 	{%f42, %f43}, [%r8+128];
	add.f32 	%f44, %f40, %f42;
	add.f32 	%f45, %f41, %f43;
	ld.shared.v2.f32 	{%f46, %f47}, [%r8+64];
	add.f32 	%f48, %f44, %f46;
	add.f32 	%f49, %f45, %f47;
	ld.shared.v2.f32 	{%f50, %f51}, [%r8+32];
	add.f32 	%f52, %f48, %f50;
	add.f32 	%f53, %f49, %f51;
	ld.shared.v2.f32 	{%f54, %f55}, [%r8+16];
	add.f32 	%f56, %f52, %f54;
	add.f32 	%f57, %f53, %f55;
	ld.shared.v2.f32 	{%f58, %f59}, [%r8+8];
	add.f32 	%f60, %f56, %f58;
	add.f32 	%f61, %f57, %f59;
	st.shared.v2.f32 	[%r8], {%f60, %f61};
	ld.shared.v2.f32 	{%f62, %f63}, [%r8+264];
	add.f32 	%f64, %f58, %f62;
	add.f32 	%f65, %f59, %f63;
	ld.shared.v2.f32 	{%f66, %f67}, [%r8+136];
	add.f32 	%f68, %f64, %f66;
	add.f32 	%f69, %f65, %f67;
	ld.shared.v2.f32 	{%f70, %f71}, [%r8+72];
	add.f32 	%f72, %f68, %f70;
	add.f32 	%f73, %f69, %f71;
	ld.shared.v2.f32 	{%f74, %f75}, [%r8+40];
	add.f32 	%f76, %f72, %f74;
	add.f32 	%f77, %f73, %f75;
	ld.shared.v2.f32 	{%f78, %f79}, [%r8+24];
	add.f32 	%f80, %f76, %f78;
	add.f32 	%f81, %f77, %f79;
	add.f32 	%f82, %f80, %f54;
	add.f32 	%f83, %f81, %f55;
	st.shared.v2.f32 	[%r8+8], {%f82, %f83};
$L__BB1_8:
	setp.ne.s32 	%p6, %r4, 0;
	@%p6 bra 	$L__BB1_10;
	div.u32 	%r25, %r1, %r12;
	add.s32 	%r26, %r3, %r2;
	add.s32 	%r27, %r26, %r25;
	cvta.to.global.u64 	%rd12, %rd2;
	mul.wide.u32 	%rd13, %r27, 8;
	add.s64 	%rd14, %rd12, %rd13;
	ld.shared.v2.f32 	{%f84, %f85}, [%r8];
	st.global.v2.f32 	[%rd14], {%f84, %f85};
$L__BB1_10:
	ret;

}
	// .globl	_Z10decimatev3PN6thrust24THRUST_300001_SM_1000_NS7complexIfEES3_S3_jj
.visible .entry _Z10decimatev3PN6thrust24THRUST_300001_SM_1000_NS7complexIfEES3_S3_jj(
	.param .u64 .ptr .align 1 _Z10decimatev3PN6thrust24THRUST_300001_SM_1000_NS7complexIfEES3_S3_jj_param_0,
	.param .u64 .ptr .align 1 _Z10decimatev3PN6thrust24THRUST_300001_SM_1000_NS7complexIfEES3_S3_jj_param_1,
	.param .u64 .ptr .align 1 _Z10decimatev3PN6thrust24THRUST_300001_SM_1000_NS7complexIfEES3_S3_jj_param_2,
	.param .u32 _Z10decimatev3PN6thrust24THRUST_300001_SM_1000_NS7complexIfEES3_S3_jj_param_3,
	.param .u32 _Z10decimatev3PN6thrust24THRUST_300001_SM_1000_NS7complexIfEES3_S3_jj_param_4
)
{
	.reg .pred 	%p<7>;
	.reg .b32 	%r<27>;
	.reg .b32 	%f<49>;
	.reg .b64 	%rd<13>;

	ld.param.u64 	%rd1, [_Z10decimatev3PN6thrust24THRUST_300001_SM_1000_NS7complexIfEES3_S3_jj_param_0];
	ld.param.u64 	%rd2, [_Z10decimatev3PN6thrust24THRUST_300001_SM_1000_NS7complexIfEES3_S3_jj_param_1];
	ld.param.u64 	%rd3, [_Z10decimatev3PN6thrust24THRUST_300001_SM_1000_NS7complexIfEES3_S3_jj_param_2];
	ld.param.u32 	%r11, [_Z10decimatev3PN6thrust24THRUST_300001_SM_1000_NS7complexIfEES3_S3_jj_param_3];
	ld.param.u32 	%r12, [_Z10decimatev3PN6thrust24THRUST_300001_SM_1000_NS7complexIfEES3_S3_jj_param_4];
	mov.u32 	%r13, %ctaid.y;
	mul.lo.s32 	%r1, %r12, %r13;
	mov.u32 	%r2, %ctaid.x;
	mov.u32 	%r14, %tid.y;
	mov.u32 	%r15, %ntid.y;
	mul.lo.s32 	%r3, %r14, %r15;
	mov.u32 	%r4, %tid.x;
	add.s32 	%r5, %r3, %r4;
	mad.lo.s32 	%r6, %r11, %r2, %r4;
	setp.ge.u32 	%p1, %r6, %r12;
	mov.f32 	%f47, 0f00000000;
	mov.f32 	%f48, %f47;
	@%p1 bra 	$L__BB2_2;
	cvta.to.global.u64 	%rd4, %rd1;
	add.s32 	%r16, %r6, %r1;
	mul.wide.u32 	%rd5, %r16, 8;
	add.s64 	%rd6, %rd4, %rd5;
	ld.global.v2.f32 	{%f47, %f48}, [%rd6];
$L__BB2_2:
	cvta.to.global.u64 	%rd7, %rd3;
	mul.wide.u32 	%rd8, %r5, 8;
	add.s64 	%rd9, %rd7, %rd8;
	ld.global.v2.f32 	{%f6, %f7}, [%rd9];
	mul.f32 	%f8, %f47, %f6;
	mul.f32 	%f9, %f48, %f7;
	sub.f32 	%f10, %f8, %f9;
	mul.f32 	%f11, %f48, %f6;
	fma.rn.f32 	%f12, %f47, %f7, %f11;
	shl.b32 	%r17, %r4, 3;
	mov.u32 	%r18, filter_products;
	add.s32 	%r19, %r18, %r17;
	st.shared.v2.f32 	[%r19], {%f10, %f12};
	bar.sync 	0;
	mov.u32 	%r26, %ntid.x;
	setp.lt.u32 	%p2, %r26, 66;
	shl.b32 	%r20, %r3, 3;
	add.s32 	%r8, %r19, %r20;
	@%p2 bra 	$L__BB2_6;
$L__BB2_3:
	shr.u32 	%r10, %r26, 1;
	setp.ge.u32 	%p3, %r5, %r10;
	@%p3 bra 	$L__BB2_5;
	shl.b32 	%r21, %r10, 3;
	add.s32 	%r22, %r8, %r21;
	ld.shared.v2.f32 	{%f13, %f14}, [%r8];
	ld.shared.v2.f32 	{%f15, %f16}, [%r22];
	add.f32 	%f17, %f13, %f15;
	add.f32 	%f18, %f14, %f16;
	st.shared.v2.f32 	[%r8], {%f17, %f18};
$L__BB2_5:
	bar.sync 	0;
	setp.gt.u32 	%p4, %r26, 131;
	mov.u32 	%r26, %r10;
	@%p4 bra 	$L__BB2_3;
$L__BB2_6:
	setp.gt.u32 	%p5, %r5, 31;
	@%p5 bra 	$L__BB2_8;
	ld.shared.v2.f32 	{%f19, %f20}, [%r8];
	ld.shared.v2.f32 	{%f21, %f22}, [%r8+256];
	add.f32 	%f23, %f19, %f21;
	add.f32 	%f24, %f20, %f22;
	ld.shared.v2.f32 	{%f25, %f26}, [%r8+128];
	add.f32 	%f27, %f23, %f25;
	add.f32 	%f28, %f24, %f26;
	ld.shared.v2.f32 	{%f29, %f30}, [%r8+64];
	add.f32 	%f31, %f27, %f29;
	add.f32 	%f32, %f28, %f30;
	ld.shared.v2.f32 	{%f33, %f34}, [%r8+32];
	add.f32 	%f35, %f31, %f33;
	add.f32 	%f36, %f32, %f34;
	ld.shared.v2.f32 	{%f37, %f38}, [%r8+16];
	add.f32 	%f39, %f35, %f37;
	add.f32 	%f40, %f36, %f38;
	ld.shared.v2.f32 	{%f41, %f42}, [%r8+8];
	add.f32 	%f43, %f39, %f41;
	add.f32 	%f44, %f40, %f42;
	st.shared.v2.f32 	[%r8], {%f43, %f44};
$L__BB2_8:
	setp.ne.s32 	%p6, %r4, 0;
	@%p6 bra 	$L__BB2_10;
	div.u32 	%r23, %r1, %r11;
	add.s32 	%r24, %r3, %r2;
	add.s32 	%r25, %r24, %r23;
	cvta.to.global.u64 	%rd10, %rd2;
	mul.wide.u32 	%rd11, %r25, 8;
	add.s64 	%rd12, %rd10, %rd11;
	ld.shared.v2.f32 	{%f45, %f46}, [%r8];
	st.global.v2.f32 	[%rd12], {%f45, %f46};
$L__BB2_10:
	ret;

}
	// .globl	_ZN3cub18CUB_300001_SM_10006detail11EmptyKernelIvEEvv
.visible .entry _ZN3cub18CUB_300001_SM_10006detail11EmptyKernelIvEEvv()
{


	ret;

}
	// .globl	_ZN3cub18CUB_300001_SM_10006detail8for_each13static_kernelINS2_12policy_hub_t12policy_500_tEmN6thrust24THRUST_300001_SM_1000_NS8cuda_cub20__uninitialized_fill7functorINS7_10device_ptrINS7_7complexIfEEEESD_EEEEvT0_T1_
.visible .entry _ZN3cub18CUB_300001_SM_10006detail8for_each13static_kernelINS2_12policy_hub_t12policy_500_tEmN6thrust24THRUST_300001_SM_1000_NS8cuda_cub20__uninitialized_fill7functorINS7_10device_ptrINS7_7complexIfEEEESD_EEEEvT0_T1_(
	.param .u64 _ZN3cub18CUB_300001_SM_10006detail8for_each13static_kernelINS2_12policy_hub_t12policy_500_tEmN6thrust24THRUST_300001_SM_1000_NS8cuda_cub20__uninitialized_fill7functorINS7_10device_ptrINS7_7complexIfEEEESD_EEEEvT0_T1__param_0,
	.param .align 8 .b8 _ZN3cub18CUB_300001_SM_10006detail8for_each13static_kernelINS2_12policy_hub_t12policy_500_tEmN6thrust24THRUST_300001_SM_1000_NS8cuda_cub20__uninitialized_fill7functorINS7_10device_ptrINS7_7complexIfEEEESD_EEEEvT0_T1__param_1[16]
)
.maxntid 256
{
	.reg .pred 	%p<4>;
	.reg .b32 	%r<5>;
	.reg .b32 	%f<5>;
	.reg .b64 	%rd<16>;

	ld.param.u64 	%rd4, [_ZN3cub18CUB_300001_SM_10006detail8for_each13static_kernelINS2_12policy_hub_t12policy_500_tEmN6thrust24THRUST_300001_SM_1000_NS8cuda_cub20__uninitialized_fill7functorINS7_10device_ptrINS7_7complexIfEEEESD_EEEEvT0_T1__param_1];
	ld.param.u64 	%rd5, [_ZN3cub18CUB_300001_SM_10006detail8for_each13static_kernelINS2_12policy_hub_t12policy_500_tEmN6thrust24THRUST_300001_SM_1000_NS8cuda_cub20__uninitialized_fill7functorINS7_10device_ptrINS7_7complexIfEEEESD_EEEEvT0_T1__param_0];
	ld.param.v2.f32 	{%f3, %f4}, [_ZN3cub18CUB_300001_SM_10006detail8for_each13static_kernelINS2_12policy_hub_t12policy_500_tEmN6thrust24THRUST_300001_SM_1000_NS8cuda_cub20__uninitialized_fill7functorINS7_10device_ptrINS7_7complexIfEEEESD_EEEEvT0_T1__param_1+8];
	mov.u32 	%r2, %ctaid.x;
	mul.wide.u32 	%rd1, %r2, 512;
	sub.s64 	%rd2, %rd5, %rd1;
	setp.lt.u64 	%p1, %rd2, 512;
	@%p1 bra 	$L__BB4_2;
	mov.u32 	%r4, %tid.x;
	cvta.to.global.u64 	%rd11, %rd4;
	cvt.u64.u32 	%rd12, %r4;
	add.s64 	%rd13, %rd1, %rd12;
	shl.b64 	%rd14, %rd13, 3;
	add.s64 	%rd15, %rd11, %rd14;
	st.global.v2.f32 	[%rd15], {%f3, %f4};
	st.global.v2.f32 	[%rd15+2048], {%f3, %f4};
	bra.uni 	$L__BB4_6;
$L__BB4_2:
	cvta.to.global.u64 	%rd6, %rd4;
	mov.u32 	%r1, %tid.x;
	cvt.u64.u32 	%rd7, %r1;
	setp.le.u64 	%p2, %rd2, %rd7;
	add.s64 	%rd8, %rd1, %rd7;
	shl.b64 	%rd9, %rd8, 3;
	add.s64 	%rd3, %rd6, %rd9;
	@%p2 bra 	$L__BB4_4;
	st.global.v2.f32 	[%rd3], {%f3, %f4};
$L__BB4_4:
	add.s32 	%r3, %r1, 256;
	cvt.u64.u32 	%rd10, %r3;
	setp.le.u64 	%p3, %rd2, %rd10;
	@%p3 bra 	$L__BB4_6;
	st.global.v2.f32 	[%rd3+2048], {%f3, %f4};
$L__BB4_6:
	ret;

}


// ===== COMPILED SASS (sm_100) =====

	.target	sm_100

	.elftype	@"ET_EXEC"


//--------------------- .note.nv.tkinfo           --------------------------
	.section	.note.nv.tkinfo,"",@"SHT_NOTE"
	.sectionflags	@"SHF_NOTE_NV_TKINFO"
	.tkinfo
        /*0018*/ 	.word	0x00000002
        /*0030*/ 	.string	""
        /*0030*/ 	.string	"ptxas"
        /*0030*/ 	.string	"Cuda compilation tools, release 13.0, V13.0.88"
        /*0030*/ 	.string	"Build cuda_13.0.r13.0/compiler.36424714_0"
        /*0030*/ 	.string	"-arch sm_100 -m 64 "



//--------------------- .note.nv.cuinfo           --------------------------
	.section	.note.nv.cuinfo,"",@"SHT_NOTE"
	.sectionflags	@"SHF_NOTE_NV_CUINFO"
        /*0018*/ 	.short	0x0002
        /*001a*/ 	.short	0x0064
        /*001c*/ 	.short	0x0082
	.zero		2


//--------------------- .nv.info                  --------------------------
	.section	.nv.info,"",@"SHT_CUDA_INFO"
	.align	4


	//----- nvinfo : EIATTR_REGCOUNT
	.align		4
        /*0000*/ 	.byte	0x04, 0x2f
        /*0002*/ 	.short	(.L_44 - .L_43)
	.align		4
.L_43:
        /*0004*/ 	.word	index@(_Z10decimatev1PN6thrust24THRUST_300001_SM_1000_NS7complexIfEES3_S3_jj)
        /*0008*/ 	.word	0x0000000e


	//----- nvinfo : EIATTR_FRAME_SIZE
	.align		4
.L_44:
        /*000c*/ 	.byte	0x04, 0x11
        /*000e*/ 	.short	(.L_46 - .L_45)
	.align		4
.L_45:
        /*0010*/ 	.word	index@(_Z10decimatev1PN6thrust24THRUST_300001_SM_1000_NS7complexIfEES3_S3_jj)
        /*0014*/ 	.word	0x00000000


	//----- nvinfo : EIATTR_REGCOUNT
	.align		4
.L_46:
        /*0018*/ 	.byte	0x04, 0x2f
        /*001a*/ 	.short	(.L_48 - .L_47)
	.align		4
.L_47:
        /*001c*/ 	.word	index@(_Z10decimatev2PN6thrust24THRUST_300001_SM_1000_NS7complexIfEES3_S3_jj)
        /*0020*/ 	.word	0x00000020


	//----- nvinfo : EIATTR_FRAME_SIZE
	.align		4
.L_48:
        /*0024*/ 	.byte	0x04, 0x11
        /*0026*/ 	.short	(.L_50 - .L_49)
	.align		4
.L_49:
        /*0028*/ 	.word	index@(_Z10decimatev2PN6thrust24THRUST_300001_SM_1000_NS7complexIfEES3_S3_jj)
        /*002c*/ 	.word	0x00000000


	//----- nvinfo : EIATTR_REGCOUNT
	.align		4
.L_50:
        /*0030*/ 	.byte	0x04, 0x2f
        /*0032*/ 	.short	(.L_52 - .L_51)
	.align		4
.L_51:
        /*0034*/ 	.word	index@(_Z10decimatev3PN6thrust24THRUST_300001_SM_1000_NS7complexIfEES3_S3_jj)
        /*0038*/ 	.word	0x00000016


	//----- nvinfo : EIATTR_FRAME_SIZE
	.align		4
.L_52:
        /*003c*/ 	.byte	0x04, 0x11
        /*003e*/ 	.short	(.L_54 - .L_53)
	.align		4
.L_53:
        /*0040*/ 	.word	index@(_Z10decimatev3PN6thrust24THRUST_300001_SM_1000_NS7complexIfEES3_S3_jj)
        /*0044*/ 	.word	0x00000000


	//----- nvinfo : EIATTR_REGCOUNT
	.align		4
.L_54:
        /*0048*/ 	.byte	0x04, 0x2f
        /*004a*/ 	.short	(.L_56 - .L_55)
	.align		4
.L_55:
        /*004c*/ 	.word	index@(_ZN3cub18CUB_300001_SM_10006detail11EmptyKernelIvEEvv)
        /*0050*/ 	.word	0x00000004


	//----- nvinfo : EIATTR_FRAME_SIZE
	.align		4
.L_56:
        /*0054*/ 	.byte	0x04, 0x11
        /*0056*/ 	.short	(.L_58 - .L_57)
	.align		4
.L_57:
        /*0058*/ 	.word	index@(_ZN3cub18CUB_300001_SM_10006detail11EmptyKernelIvEEvv)
        /*005c*/ 	.word	0x00000000


	//----- nvinfo : EIATTR_REGCOUNT
	.align		4
.L_58:
        /*0060*/ 	.byte	0x04, 0x2f
        /*0062*/ 	.short	(.L_60 - .L_59)
	.align		4
.L_59:
        /*0064*/ 	.word	index@(_ZN3cub18CUB_300001_SM_10006detail8for_each13static_kernelINS2_12policy_hub_t12policy_500_tEmN6thrust24THRUST_300001_SM_1000_NS8cuda_cub20__uninitialized_fill7functorINS7_10device_ptrINS7_7complexIfEEEESD_EEEEvT0_T1_)
        /*0068*/ 	.word	0x00000009


	//----- nvinfo : EIATTR_FRAME_SIZE
	.align		4
.L_60:
        /*006c*/ 	.byte	0x04, 0x11
        /*006e*/ 	.short	(.L_62 - .L_61)
	.align		4
.L_61:
        /*0070*/ 	.word	index@(_ZN3cub18CUB_300001_SM_10006detail8for_each13static_kernelINS2_12policy_hub_t12policy_500_tEmN6thrust24THRUST_300001_SM_1000_NS8cuda_cub20__uninitialized_fill7functorINS7_10device_ptrINS7_7complexIfEEEESD_EEEEvT0_T1_)
        /*0074*/ 	.word	0x00000000


	//----- nvinfo : EIATTR_MIN_STACK_SIZE
	.align		4
.L_62:
        /*0078*/ 	.byte	0x04, 0x12
        /*007a*/ 	.short	(.L_64 - .L_63)
	.align		4
.L_63:
        /*007c*/ 	.word	index@(_ZN3cub18CUB_300001_SM_10006detail8for_each13static_kernelINS2_12policy_hub_t12policy_500_tEmN6thrust24THRUST_300001_SM_1000_NS8cuda_cub20__uninitialized_fill7functorINS7_10device_ptrINS7_7complexIfEEEESD_EEEEvT0_T1_)
        /*0080*/ 	.word	0x00000000


	//----- nvinfo : EIATTR_MIN_STACK_SIZE
	.align		4
.L_64:
        /*0084*/ 	.byte	0x04, 0x12
        /*0086*/ 	.short	(.L_66 - .L_65)
	.align		4
.L_65:
        /*0088*/ 	.word	index@(_ZN3cub18CUB_300001_SM_10006detail11EmptyKernelIvEEvv)
        /*008c*/ 	.word	0x00000000


	//----- nvinfo : EIATTR_MIN_STACK_SIZE
	.align		4
.L_66:
        /*0090*/ 	.byte	0x04, 0x12
        /*0092*/ 	.short	(.L_68 - .L_67)
	.align		4
.L_67:
        /*0094*/ 	.word	index@(_Z10decimatev3PN6thrust24THRUST_300001_SM_1000_NS7complexIfEES3_S3_jj)
        /*0098*/ 	.word	0x00000000


	//----- nvinfo : EIATTR_MIN_STACK_SIZE
	.align		4
.L_68:
        /*009c*/ 	.byte	0x04, 0x12
        /*009e*/ 	.short	(.L_70 - .L_69)
	.align		4
.L_69:
        /*00a0*/ 	.word	index@(_Z10decimatev2PN6thrust24THRUST_300001_SM_1000_NS7complexIfEES3_S3_jj)
        /*00a4*/ 	.word	0x00000000


	//----- nvinfo : EIATTR_MIN_STACK_SIZE
	.align		4
.L_70:
        /*00a8*/ 	.byte	0x04, 0x12
        /*00aa*/ 	.short	(.L_72 - .L_71)
	.align		4
.L_71:
        /*00ac*/ 	.word	index@(_Z10decimatev1PN6thrust24THRUST_300001_SM_1000_NS7complexIfEES3_S3_jj)
        /*00b0*/ 	.word	0x00000000
.L_72:


//--------------------- .nv.compat                --------------------------
	.section	.nv.compat,"",@"SHT_CUDA_COMPAT_INFO"
	.align	4
        /*0000*/ 	.byte	0x02, 0x09, 0x00, 0x00, 0x02, 0x02, 0x01, 0x00, 0x02, 0x05, 0x05, 0x00, 0x03, 0x07, 0x01, 0x01
        /*0010*/ 	.byte	0x02, 0x03, 0x00, 0x00, 0x02, 0x06, 0x01, 0x00, 0x04, 0x0b, 0x08, 0x00, 0x09, 0x00, 0x00, 0x00
        /*0020*/ 	.byte	0x00, 0x00, 0x00, 0x00


//--------------------- .nv.info._ZN3cub18CUB_300001_SM_10006detail8for_each13static_kernelINS2_12policy_hub_t12policy_500_tEmN6thrust24THRUST_300001_SM_1000_NS8cuda_cub20__uninitialized_fill7functorINS7_10device_ptrINS7_7complexIfEEEESD_EEEEvT0_T1_ --------------------------
	.section	.nv.info._ZN3cub18CUB_300001_SM_10006detail8for_each13static_kernelINS2_12policy_hub_t12policy_500_tEmN6thrust24THRUST_300001_SM_1000_NS8cuda_cub20__uninitialized_fill7functorINS7_10device_ptrINS7_7complexIfEEEESD_EEEEvT0_T1_,"",@"SHT_CUDA_INFO"
	.sectionflags	@""
	.align	4


	//----- nvinfo : EIATTR_CUDA_API_VERSION
	.align		4
        /*0000*/ 	.byte	0x04, 0x37
        /*0002*/ 	.short	(.L_74 - .L_73)
.L_73:
        /*0004*/ 	.word	0x00000082


	//----- nvinfo : EIATTR_KPARAM_INFO
	.align		4
.L_74:
        /*0008*/ 	.byte	0x04, 0x17
        /*000a*/ 	.short	(.L_76 - .L_75)
.L_75:
        /*000c*/ 	.word	0x00000000
        /*0010*/ 	.short	0x0001
        /*0012*/ 	.short	0x0008
        /*0014*/ 	.byte	0x00, 0xf0, 0x41, 0x00


	//----- nvinfo : EIATTR_KPARAM_INFO
	.align		4
.L_76:
        /*0018*/ 	.byte	0x04, 0x17
        /*001a*/ 	.short	(.L_78 - .L_77)
.L_77:
        /*001c*/ 	.word	0x00000000
        /*0020*/ 	.short	0x0000
        /*0022*/ 	.short	0x0000
        /*0024*/ 	.byte	0x00, 0xf0, 0x21, 0x00


	//----- nvinfo : EIATTR_SPARSE_MMA_MASK
	.align		4
.L_78:
        /*0028*/ 	.byte	0x03, 0x50
        /*002a*/ 	.short	0x0000


	//----- nvinfo : EIATTR_MAXREG_COUNT
	.align		4
        /*002c*/ 	.byte	0x03, 0x1b
        /*002e*/ 	.short	0x00ff


	//----- nvinfo : EIATTR_MERCURY_ISA_VERSION
	.align		4
        /*0030*/ 	.byte	0x03, 0x5f
        /*0032*/ 	.short	0x0101


	//----- nvinfo : EIATTR_VRC_CTA_INIT_COUNT
	.align		4
        /*0034*/ 	.byte	0x02, 0x4a
	.zero		1
	.zero		1


	//----- nvinfo : EIATTR_EXIT_INSTR_OFFSETS
	.align		4
        /*0038*/ 	.byte	0x04, 0x1c
        /*003a*/ 	.short	(.L_80 - .L_79)


	//   ....[0]....
.L_79:
        /*003c*/ 	.word	0x00000130


	//   ....[1]....
        /*0040*/ 	.word	0x00000230


	//   ....[2]....
        /*0044*/ 	.word	0x00000260


	//----- nvinfo : EIATTR_MAX_THREADS
	.align		4
.L_80:
        /*0048*/ 	.byte	0x04, 0x05
        /*004a*/ 	.short	(.L_82 - .L_81)
.L_81:
        /*004c*/ 	.word	0x00000100
        /*0050*/ 	.word	0x00000001
        /*0054*/ 	.word	0x00000001


	//----- nvinfo : EIATTR_CBANK_PARAM_SIZE
	.align		4
.L_82:
        /*0058*/ 	.byte	0x03, 0x19
        /*005a*/ 	.short	0x0018


	//----- nvinfo : EIATTR_PARAM_CBANK
	.align		4
        /*005c*/ 	.byte	0x04, 0x0a
        /*005e*/ 	.short	(.L_84 - .L_83)
	.align		4
.L_83:
        /*0060*/ 	.word	index@(.nv.constant0._ZN3cub18CUB_300001_SM_10006detail8for_each13static_kernelINS2_12policy_hub_t12policy_500_tEmN6thrust24THRUST_300001_SM_1000_NS8cuda_cub20__uninitialized_fill7functorINS7_10device_ptrINS7_7complexIfEEEESD_EEEEvT0_T1_)
        /*0064*/ 	.short	0x0380
        /*0066*/ 	.short	0x0018


	//----- nvinfo : EIATTR_SW_WAR
	.align		4
.L_84:
        /*0068*/ 	.byte	0x04, 0x36
        /*006a*/ 	.short	(.L_86 - .L_85)
.L_85:
        /*006c*/ 	.word	0x00000008
.L_86:


//--------------------- .nv.info._ZN3cub18CUB_300001_SM_10006detail11EmptyKernelIvEEvv --------------------------
	.section	.nv.info._ZN3cub18CUB_300001_SM_10006detail11EmptyKernelIvEEvv,"",@"SHT_CUDA_INFO"
	.sectionflags	@""
	.align	4


	//----- nvinfo : EIATTR_CUDA_API_VERSION
	.align		4
        /*0000*/ 	.byte	0x04, 0x37
        /*0002*/ 	.short	(.L_88 - .L_87)
.L_87:
        /*0004*/ 	.word	0x00000082


	//----- nvinfo : EIATTR_SPARSE_MMA_MASK
	.align		4
.L_88:
        /*0008*/ 	.byte	0x03, 0x50
        /*000a*/ 	.short	0x0000


	//----- nvinfo : EIATTR_MAXREG_COUNT
	.align		4
        /*000c*/ 	.byte	0x03, 0x1b
        /*000e*/ 	.short	0x00ff


	//----- nvinfo : EIATTR_MERCURY_ISA_VERSION
	.align		4
        /*0010*/ 	.byte	0x03, 0x5f
        /*0012*/ 	.short	0x0101


	//----- nvinfo : EIATTR_VRC_CTA_INIT_COUNT
	.align		4
        /*0014*/ 	.byte	0x02, 0x4a
	.zero		1
	.zero		1


	//----- nvinfo : EIATTR_EXIT_INSTR_OFFSETS
	.align		4
        /*0018*/ 	.byte	0x04, 0x1c
        /*001a*/ 	.short	(.L_90 - .L_89)


	//   ....[0]....
.L_89:
        /*001c*/ 	.word	0x00000010


	//----- nvinfo : EIATTR_SW_WAR
	.align		4
.L_90:
        /*0020*/ 	.byte	0x04, 0x36
        /*0022*/ 	.short	(.L_92 - .L_91)
.L_91:
        /*0024*/ 	.word	0x00000008
.L_92:


//--------------------- .nv.info._Z10decimatev3PN6thrust24THRUST_300001_SM_1000_NS7complexIfEES3_S3_jj --------------------------
	.section	.nv.info._Z10decimatev3PN6thrust24THRUST_300001_SM_1000_NS7complexIfEES3_S3_jj,"",@"SHT_CUDA_INFO"
	.sectionflags	@""
	.align	4


	//----- nvinfo : EIATTR_CUDA_API_VERSION
	.align		4
        /*0000*/ 	.byte	0x04, 0x37
        /*0002*/ 	.short	(.L_94 - .L_93)
.L_93:
        /*0004*/ 	.word	0x00000082


	//----- nvinfo : EIATTR_KPARAM_INFO
	.align		4
.L_94:
        /*0008*/ 	.byte	0x04, 0x17
        /*000a*/ 	.short	(.L_96 - .L_95)
.L_95:
        /*000c*/ 	.word	0x00000000
        /*0010*/ 	.short	0x0004
        /*0012*/ 	.short	0x001c
        /*0014*/ 	.byte	0x00, 0xf0, 0x11, 0x00


	//----- nvinfo : EIATTR_KPARAM_INFO
	.align		4
.L_96:
        /*0018*/ 	.byte	0x04, 0x17
        /*001a*/ 	.short	(.L_98 - .L_97)
.L_97:
        /*001c*/ 	.word	0x00000000
        /*0020*/ 	.short	0x0003
        /*0022*/ 	.short	0x0018
        /*0024*/ 	.byte	0x00, 0xf0, 0x11, 0x00


	//----- nvinfo : EIATTR_KPARAM_INFO
	.align		4
.L_98:
        /*0028*/ 	.byte	0x04, 0x17
        /*002a*/ 	.short	(.L_100 - .L_99)
.L_99:
        /*002c*/ 	.word	0x00000000
        /*0030*/ 	.short	0x0002
        /*0032*/ 	.short	0x0010
        /*0034*/ 	.byte	0x00, 0xf5, 0x21, 0x00


	//----- nvinfo : EIATTR_KPARAM_INFO
	.align		4
.L_100:
        /*0038*/ 	.byte	0x04, 0x17
        /*003a*/ 	.short	(.L_102 - .L_101)
.L_101:
        /*003c*/ 	.word	0x00000000
        /*0040*/ 	.short	0x0001
        /*0042*/ 	.short	0x0008
        /*0044*/ 	.byte	0x00, 0xf5, 0x21, 0x00


	//----- nvinfo : EIATTR_KPARAM_INFO
	.align		4
.L_102:
        /*0048*/ 	.byte	0x04, 0x17
        /*004a*/ 	.short	(.L_104 - .L_103)
.L_103:
        /*004c*/ 	.word	0x00000000
        /*0050*/ 	.short	0x0000
        /*0052*/ 	.short	0x0000
        /*0054*/ 	.byte	0x00, 0xf5, 0x21, 0x00


	//----- nvinfo : EIATTR_SPARSE_MMA_MASK
	.align		4
.L_104:
        /*0058*/ 	.byte	0x03, 0x50
        /*005a*/ 	.short	0x0000


	//----- nvinfo : EIATTR_MAXREG_COUNT
	.align		4
        /*005c*/ 	.byte	0x03, 0x1b
        /*005e*/ 	.short	0x00ff


	//----- nvinfo : EIATTR_NUM_BARRIERS
	.align		4
        /*0060*/ 	.byte	0x02, 0x4c
        /*0062*/ 	.byte	0x01
	.zero		1


	//----- nvinfo : EIATTR_MERCURY_ISA_VERSION
	.align		4
        /*0064*/ 	.byte	0x03, 0x5f
        /*0066*/ 	.short	0x0101


	//----- nvinfo : EIATTR_VRC_CTA_INIT_COUNT
	.align		4
        /*0068*/ 	.byte	0x02, 0x4a
	.zero		1
	.zero		1


	//----- nvinfo : EIATTR_EXIT_INSTR_OFFSETS
	.align		4
        /*006c*/ 	.byte	0x04, 0x1c
        /*006e*/ 	.short	(.L_106 - .L_105)


	//   ....[0]....
.L_105:
        /*0070*/ 	.word	0x00000490


	//   ....[1]....
        /*0074*/ 	.word	0x00000620


	//----- nvinfo : EIATTR_CRS_STACK_SIZE
	.align		4
.L_106:
        /*0078*/ 	.byte	0x04, 0x1e
        /*007a*/ 	.short	(.L_108 - .L_107)
.L_107:
        /*007c*/ 	.word	0x00000000


	//----- nvinfo : EIATTR_CBANK_PARAM_SIZE
	.align		4
.L_108:
        /*0080*/ 	.byte	0x03, 0x19
        /*0082*/ 	.short	0x0020


	//----- nvinfo : EIATTR_PARAM_CBANK
	.align		4
        /*0084*/ 	.byte	0x04, 0x0a
        /*0086*/ 	.short	(.L_110 - .L_109)
	.align		4
.L_109:
        /*0088*/ 	.word	index@(.nv.constant0._Z10decimatev3PN6thrust24THRUST_300001_SM_1000_NS7complexIfEES3_S3_jj)
        /*008c*/ 	.short	0x0380
        /*008e*/ 	.short	0x0020


	//----- nvinfo : EIATTR_SW_WAR
	.align		4
.L_110:
        /*0090*/ 	.byte	0x04, 0x36
        /*0092*/ 	.short	(.L_112 - .L_111)
.L_111:
        /*0094*/ 	.word	0x00000008
.L_112:


//--------------------- .nv.info._Z10decimatev2PN6thrust24THRUST_300001_SM_1000_NS7complexIfEES3_S3_jj --------------------------
	.section	.nv.info._Z10decimatev2PN6thrust24THRUST_300001_SM_1000_NS7complexIfEES3_S3_jj,"",@"SHT_CUDA_INFO"
	.sectionflags	@""
	.align	4


	//----- nvinfo : EIATTR_CUDA_API_VERSION
	.align		4
        /*0000*/ 	.byte	0x04, 0x37
        /*0002*/ 	.short	(.L_114 - .L_113)
.L_113:
        /*0004*/ 	.word	0x00000082


	//----- nvinfo : EIATTR_KPARAM_INFO
	.align		4
.L_114:
        /*0008*/ 	.byte	0x04, 0x17
        /*000a*/ 	.short	(.L_116 - .L_115)
.L_115:
        /*000c*/ 	.word	0x00000000
        /*0010*/ 	.short	0x0004
        /*0012*/ 	.short	0x001c
        /*0014*/ 	.byte	0x00, 0xf0, 0x11, 0x00


	//----- nvinfo : EIATTR_KPARAM_INFO
	.align		4
.L_116:
        /*0018*/ 	.byte	0x04, 0x17
        /*001a*/ 	.short	(.L_118 - .L_117)
.L_117:
        /*001c*/ 	.word	0x00000000
        /*0020*/ 	.short	0x0003
        /*0022*/ 	.short	0x0018
        /*0024*/ 	.byte	0x00, 0xf0, 0x11, 0x00


	//----- nvinfo : EIATTR_KPARAM_INFO
	.align		4
.L_118:
        /*0028*/ 	.byte	0x04, 0x17
        /*002a*/ 	.short	(.L_120 - .L_119)
.L_119:
        /*002c*/ 	.word	0x00000000
        /*0030*/ 	.short	0x0002
        /*0032*/ 	.short	0x0010
        /*0034*/ 	.byte	0x00, 0xf5, 0x21, 0x00


	//----- nvinfo : EIATTR_KPARAM_INFO
	.align		4
.L_120:
        /*0038*/ 	.byte	0x04, 0x17
        /*003a*/ 	.short	(.L_122 - .L_121)
.L_121:
        /*003c*/ 	.word	0x00000000
        /*0040*/ 	.short	0x0001
        /*0042*/ 	.short	0x0008
        /*0044*/ 	.byte	0x00, 0xf5, 0x21, 0x00


	//----- nvinfo : EIATTR_KPARAM_INFO
	.align		4
.L_122:
        /*0048*/ 	.byte	0x04, 0x17
        /*004a*/ 	.short	(.L_124 - .L_123)
.L_123:
        /*004c*/ 	.word	0x00000000
        /*0050*/ 	.short	0x0000
        /*0052*/ 	.short	0x0000
        /*0054*/ 	.byte	0x00, 0xf5, 0x21, 0x00


	//----- nvinfo : EIATTR_SPARSE_MMA_MASK
	.align		4
.L_124:
        /*0058*/ 	.byte	0x03, 0x50
        /*005a*/ 	.short	0x0000


	//----- nvinfo : EIATTR_MAXREG_COUNT
	.align		4
        /*005c*/ 	.byte	0x03, 0x1b
        /*005e*/ 	.short	0x00ff


	//----- nvinfo : EIATTR_NUM_BARRIERS
	.align		4
        /*0060*/ 	.byte	0x02, 0x4c
        /*0062*/ 	.byte	0x01
	.zero		1


	//----- nvinfo : EIATTR_MERCURY_ISA_VERSION
	.align		4
        /*0064*/ 	.byte	0x03, 0x5f
        /*0066*/ 	.short	0x0101


	//----- nvinfo : EIATTR_VRC_CTA_INIT_COUNT
	.align		4
        /*0068*/ 	.byte	0x02, 0x4a
	.zero		1
	.zero		1


	//----- nvinfo : EIATTR_EXIT_INSTR_OFFSETS
	.align		4
        /*006c*/ 	.byte	0x04, 0x1c
        /*006e*/ 	.short	(.L_126 - .L_125)


	//   ....[0]....
.L_125:
        /*0070*/ 	.word	0x000006a0


	//   ....[1]....
        /*0074*/ 	.word	0x00000830


	//----- nvinfo : EIATTR_CRS_STACK_SIZE
	.align		4
.L_126:
        /*0078*/ 	.byte	0x04, 0x1e
        /*007a*/ 	.short	(.L_128 - .L_127)
.L_127:
        /*007c*/ 	.word	0x00000000


	//----- nvinfo : EIATTR_CBANK_PARAM_SIZE
	.align		4
.L_128:
        /*0080*/ 	.byte	0x03, 0x19
        /*0082*/ 	.short	0x0020


	//----- nvinfo : EIATTR_PARAM_CBANK
	.align		4
        /*0084*/ 	.byte	0x04, 0x0a
        /*0086*/ 	.short	(.L_130 - .L_129)
	.align		4
.L_129:
        /*0088*/ 	.word	index@(.nv.constant0._Z10decimatev2PN6thrust24THRUST_300001_SM_1000_NS7complexIfEES3_S3_jj)
        /*008c*/ 	.short	0x0380
        /*008e*/ 	.short	0x0020


	//----- nvinfo : EIATTR_SW_WAR
	.align		4
.L_130:
        /*0090*/ 	.byte	0x04, 0x36
        /*0092*/ 	.short	(.L_132 - .L_131)
.L_131:
        /*0094*/ 	.word	0x00000008
.L_132:


//--------------------- .nv.info._Z10decimatev1PN6thrust24THRUST_300001_SM_1000_NS7complexIfEES3_S3_jj --------------------------
	.section	.nv.info._Z10decimatev1PN6thrust24THRUST_300001_SM_1000_NS7complexIfEES3_S3_jj,"",@"SHT_CUDA_INFO"
	.sectionflags	@""
	.align	4


	//----- nvinfo : EIATTR_CUDA_API_VERSION
	.align		4
        /*0000*/ 	.byte	0x04, 0x37
        /*0002*/ 	.short	(.L_134 - .L_133)
.L_133:
        /*0004*/ 	.word	0x00000082


	//----- nvinfo : EIATTR_KPARAM_INFO
	.align		4
.L_134:
        /*0008*/ 	.byte	0x04, 0x17
        /*000a*/ 	.short	(.L_136 - .L_135)
.L_135:
        /*000c*/ 	.word	0x00000000
        /*0010*/ 	.short	0x0004
        /*0012*/ 	.short	0x001c
        /*0014*/ 	.byte	0x00, 0xf0, 0x11, 0x00


	//----- nvinfo : EIATTR_KPARAM_INFO
	.align		4
.L_136:
        /*0018*/ 	.byte	0x04, 0x17
        /*001a*/ 	.short	(.L_138 - .L_137)
.L_137:
        /*001c*/ 	.word	0x00000000
        /*0020*/ 	.short	0x0003
        /*0022*/ 	.short	0x0018
        /*0024*/ 	.byte	0x00, 0xf0, 0x11, 0x00


	//----- nvinfo : EIATTR_KPARAM_INFO
	.align		4
.L_138:
        /*0028*/ 	.byte	0x04, 0x17
        /*002a*/ 	.short	(.L_140 - .L_139)
.L_139:
        /*002c*/ 	.word	0x00000000
        /*0030*/ 	.short	0x0002
        /*0032*/ 	.short	0x0010
        /*0034*/ 	.byte	0x00, 0xf5, 0x21, 0x00


	//----- nvinfo : EIATTR_KPARAM_INFO
	.align		4
.L_140:
        /*0038*/ 	.byte	0x04, 0x17
        /*003a*/ 	.short	(.L_142 - .L_141)
.L_141:
        /*003c*/ 	.word	0x00000000
        /*0040*/ 	.short	0x0001
        /*0042*/ 	.short	0x0008
        /*0044*/ 	.byte	0x00, 0xf5, 0x21, 0x00


	//----- nvinfo : EIATTR_KPARAM_INFO
	.align		4
.L_142:
        /*0048*/ 	.byte	0x04, 0x17
        /*004a*/ 	.short	(.L_144 - .L_143)
.L_143:
        /*004c*/ 	.word	0x00000000
        /*0050*/ 	.short	0x0000
        /*0052*/ 	.short	0x0000
        /*0054*/ 	.byte	0x00, 0xf5, 0x21, 0x00


	//----- nvinfo : EIATTR_SPARSE_MMA_MASK
	.align		4
.L_144:
        /*0058*/ 	.byte	0x03, 0x50
        /*005a*/ 	.short	0x0000


	//----- nvinfo : EIATTR_MAXREG_COUNT
	.align		4
        /*005c*/ 	.byte	0x03, 0x1b
        /*005e*/ 	.short	0x00ff


	//----- nvinfo : EIATTR_NUM_BARRIERS
	.align		4
        /*0060*/ 	.byte	0x02, 0x4c
        /*0062*/ 	.byte	0x01
	.zero		1


	//----- nvinfo : EIATTR_MERCURY_ISA_VERSION
	.align		4
        /*0064*/ 	.byte	0x03, 0x5f
        /*0066*/ 	.short	0x0101


	//----- nvinfo : EIATTR_VRC_CTA_INIT_COUNT
	.align		4
        /*0068*/ 	.byte	0x02, 0x4a
	.zero		1
	.zero		1


	//----- nvinfo : EIATTR_EXIT_INSTR_OFFSETS
	.align		4
        /*006c*/ 	.byte	0x04, 0x1c
        /*006e*/ 	.short	(.L_146 - .L_145)


	//   ....[0]....
.L_145:
        /*0070*/ 	.word	0x000002c0


	//   ....[1]....
        /*0074*/ 	.word	0x000004a0


	//----- nvinfo : EIATTR_CBANK_PARAM_SIZE
	.align		4
.L_146:
        /*0078*/ 	.byte	0x03, 0x19
        /*007a*/ 	.short	0x0020


	//----- nvinfo : EIATTR_PARAM_CBANK
	.align		4
        /*007c*/ 	.byte	0x04, 0x0a
        /*007e*/ 	.short	(.L_148 - .L_147)
	.align		4
.L_147:
        /*0080*/ 	.word	index@(.nv.constant0._Z10decimatev1PN6thrust24THRUST_300001_SM_1000_NS7complexIfEES3_S3_jj)
        /*0084*/ 	.short	0x0380
        /*0086*/ 	.short	0x0020


	//----- nvinfo : EIATTR_SW_WAR
	.align		4
.L_148:
        /*0088*/ 	.byte	0x04, 0x36
        /*008a*/ 	.short	(.L_150 - .L_149)
.L_149:
        /*008c*/ 	.word	0x00000008
.L_150:


//--------------------- .nv.callgraph             --------------------------
	.section	.nv.callgraph,"",@"SHT_CUDA_CALLGRAPH"
	.align	4
	.sectionentsize	8
	.align		4
        /*0000*/ 	.word	0x00000000
	.align		4
        /*0004*/ 	.word	0xffffffff
	.align		4
        /*0008*/ 	.word	0x00000000
	.align		4
        /*000c*/ 	.word	0xfffffffe
	.align		4
        /*0010*/ 	.word	0x00000000
	.align		4
        /*0014*/ 	.word	0xfffffffd
	.align		4
        /*0018*/ 	.word	0x00000000
	.align		4
        /*001c*/ 	.word	0xfffffffc


//--------------------- .nv.constant4             --------------------------
	.section	.nv.constant4,"a",@progbits
	.align	8
	.align		8
.nv.constant4:
        /*0000*/ 	.dword	_ZN34_INTERNAL_fa73dc3c_4_k_cu_1d8eb5984cuda3std3__45__cpo5beginE
	.align		8
        /*0008*/ 	.dword	_ZN34_INTERNAL_fa73dc3c_4_k_cu_1d8eb5984cuda3std3__45__cpo3endE
	.align		8
        /*0010*/ 	.dword	_ZN34_INTERNAL_fa73dc3c_4_k_cu_1d8eb5984cuda3std3__45__cpo6cbeginE
	.align		8
        /*0018*/ 	.dword	_ZN34_INTERNAL_fa73dc3c_4_k_cu_1d8eb5984cuda3std3__45__cpo4cendE
	.align		8
        /*0020*/ 	.dword	_ZN34_INTERNAL_fa73dc3c_4_k_cu_1d8eb5984cuda3std3__45__cpo6rbeginE
	.align		8
        /*0028*/ 	.dword	_ZN34_INTERNAL_fa73dc3c_4_k_cu_1d8eb5984cuda3std3__45__cpo4rendE
	.align		8
        /*0030*/ 	.dword	_ZN34_INTERNAL_fa73dc3c_4_k_cu_1d8eb5984cuda3std3__45__cpo7crbeginE
	.align		8
        /*0038*/ 	.dword	_ZN34_INTERNAL_fa73dc3c_4_k_cu_1d8eb5984cuda3std3__45__cpo5crendE
	.align		8
        /*0040*/ 	.dword	_ZN34_INTERNAL_fa73dc3c_4_k_cu_1d8eb5984cuda3std3__436_GLOBAL__N__fa73dc3c_4_k_cu_1d8eb5986ignoreE
	.align		8
        /*0048*/ 	.dword	_ZN34_INTERNAL_fa73dc3c_4_k_cu_1d8eb5984cuda3std3__419piecewise_constructE
	.align		8
        /*0050*/ 	.dword	_ZN34_INTERNAL_fa73dc3c_4_k_cu_1d8eb5984cuda3std3__48in_placeE
	.align		8
        /*0058*/ 	.dword	_ZN34_INTERNAL_fa73dc3c_4_k_cu_1d8eb5984cuda3std3__420unreachable_sentinelE
	.align		8
        /*0060*/ 	.dword	_ZN34_INTERNAL_fa73dc3c_4_k_cu_1d8eb5984cuda3std3__47nulloptE
	.align		8
        /*0068*/ 	.dword	_ZN34_INTERNAL_fa73dc3c_4_k_cu_1d8eb5984cuda3std3__48unexpectE
	.align		8
        /*0070*/ 	.dword	_ZN34_INTERNAL_fa73dc3c_4_k_cu_1d8eb5984cuda3std6ranges3__45__cpo4swapE
	.align		8
        /*0078*/ 	.dword	_ZN34_INTERNAL_fa73dc3c_4_k_cu_1d8eb5984cuda3std6ranges3__45__cpo9iter_moveE
	.align		8
        /*0080*/ 	.dword	_ZN34_INTERNAL_fa73dc3c_4_k_cu_1d8eb5984cuda3std6ranges3__45__cpo5beginE
	.align		8
        /*0088*/ 	.dword	_ZN34_INTERNAL_fa73dc3c_4_k_cu_1d8eb5984cuda3std6ranges3__45__cpo3endE
	.align		8
        /*0090*/ 	.dword	_ZN34_INTERNAL_fa73dc3c_4_k_cu_1d8eb5984cuda3std6ranges3__45__cpo6cbeginE
	.align		8
        /*0098*/ 	.dword	_ZN34_INTERNAL_fa73dc3c_4_k_cu_1d8eb5984cuda3std6ranges3__45__cpo4cendE
	.align		8
        /*00a0*/ 	.dword	_ZN34_INTERNAL_fa73dc3c_4_k_cu_1d8eb5984cuda3std6ranges3__45__cpo7advanceE
	.align		8
        /*00a8*/ 	.dword	_ZN34_INTERNAL_fa73dc3c_4_k_cu_1d8eb5984cuda3std6ranges3__45__cpo9iter_swapE
	.align		8
        /*00b0*/ 	.dword	_ZN34_INTERNAL_fa73dc3c_4_k_cu_1d8eb5984cuda3std6ranges3__45__cpo4nextE
	.align		8
        /*00b8*/ 	.dword	_ZN34_INTERNAL_fa73dc3c_4_k_cu_1d8eb5984cuda3std6ranges3__45__cpo4prevE
	.align		8
        /*00c0*/ 	.dword	_ZN34_INTERNAL_fa73dc3c_4_k_cu_1d8eb5984cuda3std6ranges3__45__cpo4dataE
	.align		8
        /*00c8*/ 	.dword	_ZN34_INTERNAL_fa73dc3c_4_k_cu_1d8eb5984cuda3std6ranges3__45__cpo5cdataE
	.align		8
        /*00d0*/ 	.dword	_ZN34_INTERNAL_fa73dc3c_4_k_cu_1d8eb5984cuda3std6ranges3__45__cpo4sizeE
	.align		8
        /*00d8*/ 	.dword	_ZN34_INTERNAL_fa73dc3c_4_k_cu_1d8eb5984cuda3std6ranges3__45__cpo5ssizeE
	.align		8
        /*00e0*/ 	.dword	_ZN34_INTERNAL_fa73dc3c_4_k_cu_1d8eb5984cuda3std6ranges3__45__cpo8distanceE
	.align		8
        /*00e8*/ 	.dword	_ZN34_INTERNAL_fa73dc3c_4_k_cu_1d8eb5986thrust24THRUST_300001_SM_1000_NS8cuda_cub3parE
	.align		8
        /*00f0*/ 	.dword	_ZN34_INTERNAL_fa73dc3c_4_k_cu_1d8eb5986thrust24THRUST_300001_SM_1000_NS8cuda_cub10par_nosyncE
	.align		8
        /*00f8*/ 	.dword	_ZN34_INTERNAL_fa73dc3c_4_k_cu_1d8eb5986thrust24THRUST_300001_SM_1000_NS6system6detail10sequential3seqE
	.align		8
        /*0100*/ 	.dword	_ZN34_INTERNAL_fa73dc3c_4_k_cu_1d8eb5986thrust24THRUST_300001_SM_1000_NS12placeholders2_1E
	.align		8
        /*0108*/ 	.dword	_ZN34_INTERNAL_fa73dc3c_4_k_cu_1d8eb5986thrust24THRUST_300001_SM_1000_NS12placeholders2_2E
	.align		8
        /*0110*/ 	.dword	_ZN34_INTERNAL_fa73dc3c_4_k_cu_1d8eb5986thrust24THRUST_300001_SM_1000_NS12placeholders2_3E
	.align		8
        /*0118*/ 	.dword	_ZN34_INTERNAL_fa73dc3c_4_k_cu_1d8eb5986thrust24THRUST_300001_SM_1000_NS12placeholders2_4E
	.align		8
        /*0120*/ 	.dword	_ZN34_INTERNAL_fa73dc3c_4_k_cu_1d8eb5986thrust24THRUST_300001_SM_1000_NS12placeholders2_5E
	.align		8
        /*0128*/ 	.dword	_ZN34_INTERNAL_fa73dc3c_4_k_cu_1d8eb5986thrust24THRUST_300001_SM_1000_NS12placeholders2_6E
	.align		8
        /*0130*/ 	.dword	_ZN34_INTERNAL_fa73dc3c_4_k_cu_1d8eb5986thrust24THRUST_300001_SM_1000_NS12placeholders2_7E
	.align		8
        /*0138*/ 	.dword	_ZN34_INTERNAL_fa73dc3c_4_k_cu_1d8eb5986thrust24THRUST_300001_SM_1000_NS12placeholders2_8E
	.align		8
        /*0140*/ 	.dword	_ZN34_INTERNAL_fa73dc3c_4_k_cu_1d8eb5986thrust24THRUST_300001_SM_1000_NS12placeholders2_9E
	.align		8
        /*0148*/ 	.dword	_ZN34_INTERNAL_fa73dc3c_4_k_cu_1d8eb5986thrust24THRUST_300001_SM_1000_NS12placeholders3_10E
	.align		8
        /*0150*/ 	.dword	_ZN34_INTERNAL_fa73dc3c_4_k_cu_1d8eb5986thrust24THRUST_300001_SM_1000_NS3seqE


//--------------------- .text._ZN3cub18CUB_300001_SM_10006detail8for_each13static_kernelINS2_12policy_hub_t12policy_500_tEmN6thrust24THRUST_300001_SM_1000_NS8cuda_cub20__uninitialized_fill7functorINS7_10device_ptrINS7_7complexIfEEEESD_EEEEvT0_T1_ --------------------------
	.section	.text._ZN3cub18CUB_300001_SM_10006detail8for_each13static_kernelINS2_12policy_hub_t12policy_500_tEmN6thrust24THRUST_300001_SM_1000_NS8cuda_cub20__uninitialized_fill7functorINS7_10device_ptrINS7_7complexIfEEEESD_EEEEvT0_T1_,"ax",@progbits
	.align	128
        .global         _ZN3cub18CUB_300001_SM_10006detail8for_each13static_kernelINS2_12policy_hub_t12policy_500_tEmN6thrust24THRUST_300001_SM_1000_NS8cuda_cub20__uninitialized_fill7functorINS7_10device_ptrINS7_7complexIfEEEESD_EEEEvT0_T1_
        .type           _ZN3cub18CUB_300001_SM_10006detail8for_each13static_kernelINS2_12policy_hub_t12policy_500_tEmN6thrust24THRUST_300001_SM_1000_NS8cuda_cub20__uninitialized_fill7functorINS7_10device_ptrINS7_7complexIfEEEESD_EEEEvT0_T1_,@function
        .size           _ZN3cub18CUB_300001_SM_10006detail8for_each13static_kernelINS2_12policy_hub_t12policy_500_tEmN6thrust24THRUST_300001_SM_1000_NS8cuda_cub20__uninitialized_fill7functorINS7_10device_ptrINS7_7complexIfEEEESD_EEEEvT0_T1_,(.L_x_16 - _ZN3cub18CUB_300001_SM_10006detail8for_each13static_kernelINS2_12policy_hub_t12policy_500_tEmN6thrust24THRUST_300001_SM_1000_NS8cuda_cub20__uninitialized_fill7functorINS7_10device_ptrINS7_7complexIfEEEESD_EEEEvT0_T1_)
        .other          _ZN3cub18CUB_300001_SM_10006detail8for_each13static_kernelINS2_12policy_hub_t12policy_500_tEmN6thrust24THRUST_300001_SM_1000_NS8cuda_cub20__uninitialized_fill7functorINS7_10device_ptrINS7_7complexIfEEEESD_EEEEvT0_T1_,@"STO_CUDA_ENTRY STV_DEFAULT"
_ZN3cub18CUB_300001_SM_10006detail8for_each13static_kernelINS2_12policy_hub_t12policy_500_tEmN6thrust24THRUST_300001_SM_1000_NS8cuda_cub20__uninitialized_fill7functorINS7_10device_ptrINS7_7complexIfEEEESD_EEEEvT0_T1_:
.text._ZN3cub18CUB_300001_SM_10006detail8for_each13static_kernelINS2_12policy_hub_t12policy_500_tEmN6thrust24THRUST_300001_SM_1000_NS8cuda_cub20__uninitialized_fill7functorINS7_10device_ptrINS7_7complexIfEEEESD_EEEEvT0_T1_:
[----:B------:R-:W-:Y:S08]  /*0000*/  LDC R1, c[0x0][0x37c] ;  /* 0x0000df00ff017b82 */ /* 0x000ff00000000800 */
[----:B------:R-:W0:Y:S01]  /*0010*/  S2UR UR4, SR_CTAID.X ;  /* 0x00000000000479c3 */ /* 0x000e220000002500 */
[----:B------:R-:W1:Y:S01]  /*0020*/  LDCU.64 UR6, c[0x0][0x380] ;  /* 0x00007000ff0677ac */ /* 0x000e620008000a00 */
[----:B------:R-:W2:Y:S01]  /*0030*/  LDCU.64 UR8, c[0x0][0x358] ;  /* 0x00006b00ff0877ac */ /* 0x000ea20008000a00 */
[----:B0-----:R-:W-:-:S04]  /*0040*/  UIMAD.WIDE.U32 UR4, UR4, 0x200, URZ ;  /* 0x00000200040478a5 */ /* 0x001fc8000f8e00ff */
[----:B-1----:R-:W-:-:S04]  /*0050*/  UIADD3 UR6, UP0, UPT, -UR4, UR6, URZ ;  /* 0x0000000604067290 */ /* 0x002fc8000ff1e1ff */
[----:B------:R-:W-:Y:S02]  /*0060*/  UIADD3.X UR7, UPT, UPT, ~UR5, UR7, URZ, UP0, !UPT ;  /* 0x0000000705077290 */ /* 0x000fe400087fe5ff */
[----:B------:R-:W-:-:S04]  /*0070*/  UISETP.GE.U32.AND UP0, UPT, UR6, 0x200, UPT ;  /* 0x000002000600788c */ /* 0x000fc8000bf06070 */
[----:B------:R-:W-:-:S09]  /*0080*/  UISETP.GE.U32.AND.EX UP0, UPT, UR7, URZ, UPT, UP0 ;  /* 0x000000ff0700728c */ /* 0x000fd2000bf06100 */
[----:B--2---:R-:W-:Y:S05]  /*0090*/  BRA.U !UP0, `(.L_x_0) ;  /* 0x0000000108287547 */ /* 0x004fea000b800000 */
[----:B------:R-:W0:Y:S01]  /*00a0*/  S2R R0, SR_TID.X ;  /* 0x0000000000007919 */ /* 0x000e220000002100 */
[----:B------:R-:W1:Y:S01]  /*00b0*/  LDCU.64 UR6, c[0x0][0x388] ;  /* 0x00007100ff0677ac */ /* 0x000e620008000a00 */
[----:B------:R-:W2:Y:S01]  /*00c0*/  LDC.64 R4, c[0x0][0x390] ;  /* 0x0000e400ff047b82 */ /* 0x000ea20000000a00 */
[----:B0-----:R-:W-:-:S05]  /*00d0*/  IADD3 R0, P0, PT, R0, UR4, RZ ;  /* 0x0000000400007c10 */ /* 0x001fca000ff1e0ff */
[----:B------:R-:W-:Y:S01]  /*00e0*/  IMAD.X R3, RZ, RZ, UR5, P0 ;  /* 0x00000005ff037e24 */ /* 0x000fe200080e06ff */
[----:B-1----:R-:W-:-:S04]  /*00f0*/  LEA R2, P0, R0, UR6, 0x3 ;  /* 0x0000000600027c11 */ /* 0x002fc8000f8018ff */
[----:B------:R-:W-:-:S05]  /*0100*/  LEA.HI.X R3, R0, UR7, R3, 0x3, P0 ;  /* 0x0000000700037c11 */ /* 0x000fca00080f1c03 */
[----:B--2---:R-:W-:Y:S04]  /*0110*/  STG.E.64 desc[UR8][R2.64], R4 ;  /* 0x0000000402007986 */ /* 0x004fe8000c101b08 */
[----:B------:R-:W-:Y:S01]  /*0120*/  STG.E.64 desc[UR8][R2.64+0x800], R4 ;  /* 0x0008000402007986 */ /* 0x000fe2000c101b08 */
[----:B------:R-:W-:Y:S05]  /*0130*/  EXIT ;  /* 0x000000000000794d */ /* 0x000fea0003800000 */
.L_x_0:
[----:B------:R-:W0:Y:S01]  /*0140*/  S2R R0, SR_TID.X ;  /* 0x0000000000007919 */ /* 0x000e220000002100 */
[----:B------:R-:W-:Y:S01]  /*0150*/  IMAD.U32 R2, RZ, RZ, UR7 ;  /* 0x00000007ff027e24 */ /* 0x000fe2000f8e00ff */
[----:B------:R-:W1:Y:S01]  /*0160*/  LDCU.64 UR10, c[0x0][0x388] ;  /* 0x00007100ff0a77ac */ /* 0x000e620008000a00 */
[----:B------:R-:W-:Y:S01]  /*0170*/  IMAD.U32 R6, RZ, RZ, UR7 ;  /* 0x00000007ff067e24 */ /* 0x000fe2000f8e00ff */
[----:B0-----:R-:W-:-:S04]  /*0180*/  ISETP.LT.U32.AND P0, PT, R0, UR6, PT ;  /* 0x0000000600007c0c */ /* 0x001fc8000bf01070 */
[----:B------:R-:W-:Y:S01]  /*0190*/  ISETP.GT.U32.AND.EX P0, PT, R2, RZ, PT, P0 ;  /* 0x000000ff0200720c */ /* 0x000fe20003f04100 */
[C---:B------:R-:W-:Y:S01]  /*01a0*/  VIADD R2, R0.reuse, 0x100 ;  /* 0x0000010000027836 */ /* 0x040fe20000000000 */
[----:B------:R-:W-:-:S04]  /*01b0*/  IADD3 R0, P2, PT, R0, UR4, RZ ;  /* 0x0000000400007c10 */ /* 0x000fc8000ff5e0ff */
[----:B------:R-:W-:Y:S01]  /*01c0*/  ISETP.LT.U32.AND P1, PT, R2, UR6, PT ;  /* 0x0000000602007c0c */ /* 0x000fe2000bf21070 */
[----:B------:R-:W-:Y:S01]  /*01d0*/  IMAD.X R3, RZ, RZ, UR5, P2 ;  /* 0x00000005ff037e24 */ /* 0x000fe200090e06ff */
[----:B-1----:R-:W-:Y:S02]  /*01e0*/  LEA R2, P2, R0, UR10, 0x3 ;  /* 0x0000000a00027c11 */ /* 0x002fe4000f8418ff */
[----:B------:R-:W-:Y:S02]  /*01f0*/  ISETP.GT.U32.AND.EX P1, PT, R6, RZ, PT, P1 ;  /* 0x000000ff0600720c */ /* 0x000fe40003f24110 */
[----:B------:R-:W-:Y:S01]  /*0200*/  LEA.HI.X R3, R0, UR11, R3, 0x3, P2 ;  /* 0x0000000b00037c11 */ /* 0x000fe200090f1c03 */
[----:B------:R-:W0:Y:S04]  /*0210*/  @P0 LDC.64 R4, c[0x0][0x390] ;  /* 0x0000e400ff040b82 */ /* 0x000e280000000a00 */
[----:B0-----:R0:W-:Y:S06]  /*0220*/  @P0 STG.E.64 desc[UR8][R2.64], R4 ;  /* 0x0000000402000986 */ /* 0x0011ec000c101b08 */
[----:B------:R-:W-:Y:S05]  /*0230*/  @!P1 EXIT ;  /* 0x000000000000994d */ /* 0x000fea0003800000 */
[----:B0-----:R-:W0:Y:S02]  /*0240*/  LDC.64 R4, c[0x0][0x390] ;  /* 0x0000e400ff047b82 */ /* 0x001e240000000a00 */
[----:B0-----:R-:W-:Y:S01]  /*0250*/  STG.E.64 desc[UR8][R2.64+0x800], R4 ;  /* 0x0008000402007986 */ /* 0x001fe2000c101b08 */
[----:B------:R-:W-:Y:S05]  /*0260*/  EXIT ;  /* 0x000000000000794d */ /* 0x000fea0003800000 */
.L_x_1:
[----:B------:R-:W-:-:S00]  /*0270*/  BRA `(.L_x_1) ;  /* 0xfffffffc00fc7947 */ /* 0x000fc0000383ffff */
[----:B------:R-:W-:-:S00]  /*0280*/  NOP ;  /* 0x0000000000007918 */ /* 0x000fc00000000000 */
[----:B------:R-:W-:-:S00]  /*0290*/  NOP ;  /* 0x0000000000007918 */ /* 0x000fc00000000000 */
[----:B------:R-:W-:-:S00]  /*02a0*/  NOP ;  /* 0x0000000000007918 */ /* 0x000fc00000000000 */
[----:B------:R-:W-:-:S00]  /*02b0*/  NOP ;  /* 0x0000000000007918 */ /* 0x000fc00000000000 */
[----:B------:R-:W-:-:S00]  /*02c0*/  NOP ;  /* 0x0000000000007918 */ /* 0x000fc00000000000 */
[----:B------:R-:W-:-:S00]  /*02d0*/  NOP ;  /* 0x0000000000007918 */ /* 0x000fc00000000000 */
[----:B------:R-:W-:-:S00]  /*02e0*/  NOP ;  /* 0x0000000000007918 */ /* 0x000fc00000000000 */
[----:B------:R-:W-:-:S00]  /*02f0*/  NOP ;  /* 0x0000000000007918 */ /* 0x000fc00000000000 */
.L_x_16:


//--------------------- .text._ZN3cub18CUB_300001_SM_10006detail11EmptyKernelIvEEvv --------------------------
	.section	.text._ZN3cub18CUB_300001_SM_10006detail11EmptyKernelIvEEvv,"ax",@progbits
	.align	128
        .global         _ZN3cub18CUB_300001_SM_10006detail11EmptyKernelIvEEvv
        .type           _ZN3cub18CUB_300001_SM_10006detail11EmptyKernelIvEEvv,@function
        .size           _ZN3cub18CUB_300001_SM_10006detail11EmptyKernelIvEEvv,(.L_x_17 - _ZN3cub18CUB_300001_SM_10006detail11EmptyKernelIvEEvv)
        .other          _ZN3cub18CUB_300001_SM_10006detail11EmptyKernelIvEEvv,@"STO_CUDA_ENTRY STV_DEFAULT"
_ZN3cub18CUB_300001_SM_10006detail11EmptyKernelIvEEvv:
.text._ZN3cub18CUB_300001_SM_10006detail11EmptyKernelIvEEvv:
[----:B------:R-:W-:Y:S01]  /*0000*/  LDC R1, c[0x0][0x37c] ;  /* 0x0000df00ff017b82 */ /* 0x000fe20000000800 */
[----:B------:R-:W-:Y:S05]  /*0010*/  EXIT ;  /* 0x000000000000794d */ /* 0x000fea0003800000 */
.L_x_2:
        /* <DEDUP_REMOVED lines=14> */
.L_x_17:


//--------------------- .text._Z10decimatev3PN6thrust24THRUST_300001_SM_1000_NS7complexIfEES3_S3_jj --------------------------
	.section	.text._Z10decimatev3PN6thrust24THRUST_300001_SM_1000_NS7complexIfEES3_S3_jj,"ax",@progbits
	.align	128
        .global         _Z10decimatev3PN6thrust24THRUST_300001_SM_1000_NS7complexIfEES3_S3_jj
        .type           _Z10decimatev3PN6thrust24THRUST_300001_SM_1000_NS7complexIfEES3_S3_jj,@function
        .size           _Z10decimatev3PN6thrust24THRUST_300001_SM_1000_NS7complexIfEES3_S3_jj,(.L_x_18 - _Z10decimatev3PN6thrust24THRUST_300001_SM_1000_NS7complexIfEES3_S3_jj)
        .other          _Z10decimatev3PN6thrust24THRUST_300001_SM_1000_NS7complexIfEES3_S3_jj,@"STO_CUDA_ENTRY STV_DEFAULT"
_Z10decimatev3PN6thrust24THRUST_300001_SM_1000_NS7complexIfEES3_S3_jj:
.text._Z10decimatev3PN6thrust24THRUST_300001_SM_1000_NS7complexIfEES3_S3_jj:
[----:B------:R-:W-:Y:S01]  /*0000*/  LDC R1, c[0x0][0x37c] ;  /* 0x0000df00ff017b82 */ /* 0x000fe20000000800 */
[----:B------:R-:W0:Y:S01]  /*0010*/  S2R R0, SR_CTAID.X ;  /* 0x0000000000007919 */ /* 0x000e220000002500 */
[----:B------:R-:W1:Y:S06]  /*0020*/  LDCU.64 UR6, c[0x0][0x398] ;  /* 0x00007300ff0677ac */ /* 0x000e6c0008000a00 */
[----:B------:R-:W1:Y:S01]  /*0030*/  S2UR UR4, SR_CTAID.Y ;  /* 0x00000000000479c3 */ /* 0x000e620000002600 */
[----:B------:R-:W0:Y:S01]  /*0040*/  S2R R13, SR_TID.X ;  /* 0x00000000000d7919 */ /* 0x000e220000002100 */
[----:B------:R-:W2:Y:S01]  /*0050*/  LDCU UR5, c[0x0][0x364] ;  /* 0x00006c80ff0577ac */ /* 0x000ea20008000800 */
[----:B------:R-:W2:Y:S01]  /*0060*/  S2R R3, SR_TID.Y ;  /* 0x0000000000037919 */ /* 0x000ea20000002200 */
[----:B------:R-:W3:Y:S04]  /*0070*/  LDCU.64 UR8, c[0x0][0x358] ;  /* 0x00006b00ff0877ac */ /* 0x000ee80008000a00 */
[----:B------:R-:W4:Y:S01]  /*0080*/  LDC.64 R6, c[0x0][0x390] ;  /* 0x0000e400ff067b82 */ /* 0x000f220000000a00 */
[----:B-1----:R-:W-:Y:S01]  /*0090*/  UIMAD UR4, UR4, UR7, URZ ;  /* 0x00000007040472a4 */ /* 0x002fe2000f8e02ff */
[----:B0-----:R-:W-:-:S02]  /*00a0*/  IMAD R2, R0, UR6, R13 ;  /* 0x0000000600027c24 */ /* 0x001fc4000f8e020d */
[----:B--2---:R-:W-:-:S03]  /*00b0*/  IMAD R3, R3, UR5, RZ ;  /* 0x0000000503037c24 */ /* 0x004fc6000f8e02ff */
[----:B------:R-:W-:-:S13]  /*00c0*/  ISETP.GE.U32.AND P0, PT, R2, UR7, PT ;  /* 0x0000000702007c0c */ /* 0x000fda000bf06070 */
[----:B------:R-:W0:Y:S01]  /*00d0*/  @!P0 LDC.64 R4, c[0x0][0x380] ;  /* 0x0000e000ff048b82 */ /* 0x000e220000000a00 */
[----:B------:R-:W-:Y:S02]  /*00e0*/  @!P0 IADD3 R9, PT, PT, R2, UR4, RZ ;  /* 0x0000000402098c10 */ /* 0x000fe4000fffe0ff */
[----:B------:R-:W-:-:S05]  /*00f0*/  IADD3 R2, PT, PT, R3, R13, RZ ;  /* 0x0000000d03027210 */ /* 0x000fca0007ffe0ff */
[----:B----4-:R-:W-:-:S06]  /*0100*/  IMAD.WIDE.U32 R6, R2, 0x8, R6 ;  /* 0x0000000802067825 */ /* 0x010fcc00078e0006 */
[----:B---3--:R-:W2:Y:S01]  /*0110*/  LDG.E.64 R6, desc[UR8][R6.64] ;  /* 0x0000000806067981 */ /* 0x008ea2000c1e1b00 */
[----:B0-----:R-:W-:Y:S01]  /*0120*/  @!P0 IMAD.WIDE.U32 R4, R9, 0x8, R4 ;  /* 0x0000000809048825 */ /* 0x001fe200078e0004 */
[----:B------:R-:W-:-:S06]  /*0130*/  CS2R R8, SRZ ;  /* 0x0000000000087805 */ /* 0x000fcc000001ff00 */
[----:B------:R-:W2:Y:S01]  /*0140*/  @!P0 LDG.E.64 R8, desc[UR8][R4.64] ;  /* 0x0000000804088981 */ /* 0x000ea2000c1e1b00 */
[----:B------:R-:W0:Y:S01]  /*0150*/  S2UR UR6, SR_CgaCtaId ;  /* 0x00000000000679c3 */ /* 0x000e220000008800 */
[----:B------:R-:W-:Y:S01]  /*0160*/  UMOV UR5, 0x400 ;  /* 0x0000040000057882 */ /* 0x000fe20000000000 */
[----:B------:R-:W1:Y:S01]  /*0170*/  LDCU UR7, c[0x0][0x360] ;  /* 0x00006c00ff0777ac */ /* 0x000e620008000800 */
[----:B0-----:R-:W-:Y:S02]  /*0180*/  ULEA UR5, UR6, UR5, 0x18 ;  /* 0x0000000506057291 */ /* 0x001fe4000f8ec0ff */
[----:B-1----:R-:W-:Y:S01]  /*0190*/  UISETP.GE.U32.AND UP0, UPT, UR7, 0x42, UPT ;  /* 0x000000420700788c */ /* 0x002fe2000bf06070 */
[----:B------:R-:W-:Y:S02]  /*01a0*/  ISETP.NE.AND P0, PT, R13, RZ, PT ;  /* 0x000000ff0d00720c */ /* 0x000fe40003f05270 */
[----:B------:R-:W-:Y:S01]  /*01b0*/  ISETP.GT.U32.AND P1, PT, R2, 0x1f, PT ;  /* 0x0000001f0200780c */ /* 0x000fe20003f24070 */
[-C--:B--2---:R-:W-:Y:S01]  /*01c0*/  FMUL R11, R7, R9.reuse ;  /* 0x00000009070b7220 */ /* 0x084fe20000400000 */
[----:B------:R-:W-:-:S03]  /*01d0*/  FMUL R12, R6, R9 ;  /* 0x00000009060c7220 */ /* 0x000fc60000400000 */
[-C--:B------:R-:W-:Y:S01]  /*01e0*/  FFMA R10, R6, R8.reuse, -R11 ;  /* 0x00000008060a7223 */ /* 0x080fe2000000080b */
[----:B------:R-:W-:Y:S01]  /*01f0*/  FFMA R11, R7, R8, R12 ;  /* 0x00000008070b7223 */ /* 0x000fe2000000000c */
[----:B------:R-:W-:-:S05]  /*0200*/  LEA R6, R13, UR5, 0x3 ;  /* 0x000000050d067c11 */ /* 0x000fca000f8e18ff */
[----:B------:R0:W-:Y:S01]  /*0210*/  STS.64 [R6], R10 ;  /* 0x0000000a06007388 */ /* 0x0001e20000000a00 */
[----:B------:R-:W-:Y:S01]  /*0220*/  LEA R4, R3, R6, 0x3 ;  /* 0x0000000603047211 */ /* 0x000fe200078e18ff */
[----:B------:R-:W-:Y:S06]  /*0230*/  BAR.SYNC.DEFER_BLOCKING 0x0 ;  /* 0x0000000000007b1d */ /* 0x000fec0000010000 */
[----:B------:R-:W-:Y:S05]  /*0240*/  BRA.U !UP0, `(.L_x_3) ;  /* 0x0000000108347547 */ /* 0x000fea000b800000 */
[----:B------:R-:W-:-:S07]  /*0250*/  MOV R5, UR7 ;  /* 0x0000000700057c02 */ /* 0x000fce0008000f00 */
.L_x_4:
[----:B0-----:R-:W-:-:S04]  /*0260*/  SHF.R.U32.HI R11, RZ, 0x1, R5 ;  /* 0x00000001ff0b7819 */ /* 0x001fc80000011605 */
[----:B------:R-:W-:-:S13]  /*0270*/  ISETP.GE.U32.AND P2, PT, R2, R11, PT ;  /* 0x0000000b0200720c */ /* 0x000fda0003f46070 */
[----:B------:R-:W-:Y:S01]  /*0280*/  @!P2 LEA R6, R11, R4, 0x3 ;  /* 0x000000040b06a211 */ /* 0x000fe200078e18ff */
[----:B------:R-:W-:Y:S05]  /*0290*/  @!P2 LDS.64 R8, [R4] ;  /* 0x000000000408a984 */ /* 0x000fea0000000a00 */
[----:B------:R-:W0:Y:S02]  /*02a0*/  @!P2 LDS.64 R6, [R6] ;  /* 0x000000000606a984 */ /* 0x000e240000000a00 */
[----:B0-----:R-:W-:Y:S01]  /*02b0*/  @!P2 FADD R8, R8, R6 ;  /* 0x000000060808a221 */ /* 0x001fe20000000000 */
[----:B------:R-:W-:-:S05]  /*02c0*/  @!P2 FADD R9, R9, R7 ;  /* 0x000000070909a221 */ /* 0x000fca0000000000 */
[----:B------:R1:W-:Y:S01]  /*02d0*/  @!P2 STS.64 [R4], R8 ;  /* 0x000000080400a388 */ /* 0x0003e20000000a00 */
[----:B------:R-:W-:Y:S01]  /*02e0*/  BAR.SYNC.DEFER_BLOCKING 0x0 ;  /* 0x0000000000007b1d */ /* 0x000fe20000010000 */
[----:B------:R-:W-:Y:S02]  /*02f0*/  ISETP.GT.U32.AND P2, PT, R5, 0x83, PT ;  /* 0x000000830500780c */ /* 0x000fe40003f44070 */
[----:B------:R-:W-:-:S11]  /*0300*/  MOV R5, R11 ;  /* 0x0000000b00057202 */ /* 0x000fd60000000f00 */
[----:B-1----:R-:W-:Y:S05]  /*0310*/  @P2 BRA `(.L_x_4) ;  /* 0xfffffffc00d02947 */ /* 0x002fea000383ffff */
.L_x_3:
[----:B------:R-:W-:Y:S04]  /*0320*/  BSSY.RECONVERGENT B0, `(.L_x_5) ;  /* 0x0000016000007945 */ /* 0x000fe80003800200 */
[----:B------:R-:W-:Y:S05]  /*0330*/  @P1 BRA `(.L_x_6) ;  /* 0x0000000000501947 */ /* 0x000fea0003800000 */
[----:B------:R-:W-:Y:S04]  /*0340*/  LDS.64 R14, [R4] ;  /* 0x00000000040e7984 */ /* 0x000fe80000000a00 */
[----:B------:R-:W1:Y:S04]  /*0350*/  LDS.64 R16, [R4+0x100] ;  /* 0x0001000004107984 */ /* 0x000e680000000a00 */
[----:B------:R-:W2:Y:S04]  /*0360*/  LDS.64 R18, [R4+0x80] ;  /* 0x0000800004127984 */ /* 0x000ea80000000a00 */
[----:B------:R-:W3:Y:S04]  /*0370*/  LDS.64 R12, [R4+0x40] ;  /* 0x00004000040c7984 */ /* 0x000ee80000000a00 */
[----:B0-----:R-:W0:Y:S04]  /*0380*/  LDS.64 R10, [R4+0x20] ;  /* 0x00002000040a7984 */ /* 0x001e280000000a00 */
[----:B------:R-:W4:Y:S04]  /*0390*/  LDS.64 R8, [R4+0x10] ;  /* 0x0000100004087984 */ /* 0x000f280000000a00 */
[----:B------:R-:W5:Y:S01]  /*03a0*/  LDS.64 R6, [R4+0x8] ;  /* 0x0000080004067984 */ /* 0x000f620000000a00 */
[----:B-1----:R-:W-:Y:S01]  /*03b0*/  FADD R5, R14, R16 ;  /* 0x000000100e057221 */ /* 0x002fe20000000000 */
[----:B------:R-:W-:-:S03]  /*03c0*/  FADD R2, R15, R17 ;  /* 0x000000110f027221 */ /* 0x000fc60000000000 */
[----:B--2---:R-:W-:Y:S01]  /*03d0*/  FADD R5, R5, R18 ;  /* 0x0000001205057221 */ /* 0x004fe20000000000 */
[----:B------:R-:W-:-:S03]  /*03e0*/  FADD R2, R2, R19 ;  /* 0x0000001302027221 */ /* 0x000fc60000000000 */
[----:B---3--:R-:W-:Y:S01]  /*03f0*/  FADD R5, R5, R12 ;  /* 0x0000000c05057221 */ /* 0x008fe20000000000 */
[----:B------:R-:W-:-:S03]  /*0400*/  FADD R2, R2, R13 ;  /* 0x0000000d02027221 */ /* 0x000fc60000000000 */
[----:B0-----:R-:W-:Y:S01]  /*0410*/  FADD R5, R5, R10 ;  /* 0x0000000a05057221 */ /* 0x001fe20000000000 */
[----:B------:R-:W-:-:S03]  /*0420*/  FADD R2, R2, R11 ;  /* 0x0000000b02027221 */ /* 0x000fc60000000000 */
[----:B----4-:R-:W-:Y:S01]  /*0430*/  FADD R5, R5, R8 ;  /* 0x0000000805057221 */ /* 0x010fe20000000000 */
[----:B------:R-:W-:-:S03]  /*0440*/  FADD R2, R2, R9 ;  /* 0x0000000902027221 */ /* 0x000fc60000000000 */
[----:B-----5:R-:W-:Y:S01]  /*0450*/  FADD R6, R5, R6 ;  /* 0x0000000605067221 */ /* 0x020fe20000000000 */
[----:B------:R-:W-:-:S05]  /*0460*/  FADD R7, R2, R7 ;  /* 0x0000000702077221 */ /* 0x000fca0000000000 */
[----:B------:R1:W-:Y:S02]  /*0470*/  STS.64 [R4], R6 ;  /* 0x0000000604007388 */ /* 0x0003e40000000a00 */
.L_x_6:
[----:B------:R-:W-:Y:S05]  /*0480*/  BSYNC.RECONVERGENT B0 ;  /* 0x0000000000007941 */ /* 0x000fea0003800200 */
.L_x_5:
[----:B------:R-:W-:Y:S05]  /*0490*/  @P0 EXIT ;  /* 0x000000000000094d */ /* 0x000fea0003800000 */
[----:B0-----:R-:W0:Y:S01]  /*04a0*/  LDC R10, c[0x0][0x398] ;  /* 0x0000e600ff0a7b82 */ /* 0x001e220000000800 */
[----:B------:R-:W2:Y:S01]  /*04b0*/  LDS.64 R8, [R4] ;  /* 0x0000000004087984 */ /* 0x000ea20000000a00 */
[----:B0-----:R-:W0:Y:S01]  /*04c0*/  I2F.U32.RP R2, R10 ;  /* 0x0000000a00027306 */ /* 0x001e220000209000 */
[----:B------:R-:W-:-:S07]  /*04d0*/  ISETP.NE.U32.AND P2, PT, R10, RZ, PT ;  /* 0x000000ff0a00720c */ /* 0x000fce0003f45070 */
[----:B0-----:R-:W1:Y:S02]  /*04e0*/  MUFU.RCP R2, R2 ;  /* 0x0000000200027308 */ /* 0x001e640000001000 */
[----:B-1----:R-:W-:-:S06]  /*04f0*/  IADD3 R6, PT, PT, R2, 0xffffffe, RZ ;  /* 0x0ffffffe02067810 */ /* 0x002fcc0007ffe0ff */
[----:B------:R0:W1:Y:S02]  /*0500*/  F2I.FTZ.U32.TRUNC.NTZ R7, R6 ;  /* 0x0000000600077305 */ /* 0x000064000021f000 */
[----:B0-----:R-:W-:Y:S01]  /*0510*/  HFMA2 R6, -RZ, RZ, 0, 0 ;  /* 0x00000000ff067431 */ /* 0x001fe200000001ff */
[----:B-1----:R-:W-:-:S05]  /*0520*/  IADD3 R5, PT, PT, RZ, -R7, RZ ;  /* 0x80000007ff057210 */ /* 0x002fca0007ffe0ff */
[----:B------:R-:W-:-:S04]  /*0530*/  IMAD R5, R5, R10, RZ ;  /* 0x0000000a05057224 */ /* 0x000fc800078e02ff */
[----:B------:R-:W-:-:S06]  /*0540*/  IMAD.HI.U32 R7, R7, R5, R6 ;  /* 0x0000000507077227 */ /* 0x000fcc00078e0006 */
[----:B------:R-:W-:-:S05]  /*0550*/  IMAD.HI.U32 R5, R7, UR4, RZ ;  /* 0x0000000407057c27 */ /* 0x000fca000f8e00ff */
[----:B------:R-:W-:-:S05]  /*0560*/  IADD3 R7, PT, PT, -R5, RZ, RZ ;  /* 0x000000ff05077210 */ /* 0x000fca0007ffe1ff */
[----:B------:R-:W-:-:S05]  /*0570*/  IMAD R7, R10, R7, UR4 ;  /* 0x000000040a077e24 */ /* 0x000fca000f8e0207 */
[----:B------:R-:W-:-:S13]  /*0580*/  ISETP.GE.U32.AND P0, PT, R7, R10, PT ;  /* 0x0000000a0700720c */ /* 0x000fda0003f06070 */
[-C--:B------:R-:W-:Y:S02]  /*0590*/  @P0 IADD3 R7, PT, PT, R7, -R10.reuse, RZ ;  /* 0x8000000a07070210 */ /* 0x080fe40007ffe0ff */
[----:B------:R-:W-:Y:S02]  /*05a0*/  @P0 IADD3 R5, PT, PT, R5, 0x1, RZ ;  /* 0x0000000105050810 */ /* 0x000fe40007ffe0ff */
[----:B------:R-:W-:Y:S02]  /*05b0*/  ISETP.GE.U32.AND P1, PT, R7, R10, PT ;  /* 0x0000000a0700720c */ /* 0x000fe40003f26070 */
[----:B------:R-:W0:Y:S11]  /*05c0*/  LDC.64 R6, c[0x0][0x388] ;  /* 0x0000e200ff067b82 */ /* 0x000e360000000a00 */
[----:B------:R-:W-:-:S02]  /*05d0*/  @P1 IADD3 R5, PT, PT, R5, 0x1, RZ ;  /* 0x0000000105051810 */ /* 0x000fc40007ffe0ff */
[----:B------:R-:W-:-:S04]  /*05e0*/  @!P2 LOP3.LUT R5, RZ, R10, RZ, 0x33, !PT ;  /* 0x0000000aff05a212 */ /* 0x000fc800078e33ff */
[----:B------:R-:W-:-:S05]  /*05f0*/  IADD3 R3, PT, PT, R5, R3, R0 ;  /* 0x0000000305037210 */ /* 0x000fca0007ffe000 */
[----:B0-----:R-:W-:-:S05]  /*0600*/  IMAD.WIDE.U32 R2, R3, 0x8, R6 ;  /* 0x0000000803027825 */ /* 0x001fca00078e0006 */
[----:B--2---:R-:W-:Y:S01]  /*0610*/  STG.E.64 desc[UR8][R2.64], R8 ;  /* 0x0000000802007986 */ /* 0x004fe2000c101b08 */
[----:B------:R-:W-:Y:S05]  /*0620*/  EXIT ;  /* 0x000000000000794d */ /* 0x000fea0003800000 */
.L_x_7:
        /* <DEDUP_REMOVED lines=13> */
.L_x_18:


//--------------------- .text._Z10decimatev2PN6thrust24THRUST_300001_SM_1000_NS7complexIfEES3_S3_jj --------------------------
	.section	.text._Z10decimatev2PN6thrust24THRUST_300001_SM_1000_NS7complexIfEES3_S3_jj,"ax",@progbits
	.align	128
        .global         _Z10decimatev2PN6thrust24THRUST_300001_SM_1000_NS7complexIfEES3_S3_jj
        .type           _Z10decimatev2PN6thrust24THRUST_300001_SM_1000_NS7complexIfEES3_S3_jj,@function
        .size           _Z10decimatev2PN6thrust24THRUST_300001_SM_1000_NS7complexIfEES3_S3_jj,(.L_x_19 - _Z10decimatev2PN6thrust24THRUST_300001_SM_1000_NS7complexIfEES3_S3_jj)
        .other          _Z10decimatev2PN6thrust24THRUST_300001_SM_1000_NS7complexIfEES3_S3_jj,@"STO_CUDA_ENTRY STV_DEFAULT"
_Z10decimatev2PN6thrust24THRUST_300001_SM_1000_NS7complexIfEES3_S3_jj:
.text._Z10decimatev2PN6thrust24THRUST_300001_SM_1000_NS7complexIfEES3_S3_jj:
[----:B------:R-:W-:Y:S01]  /*0000*/  LDC R1, c[0x0][0x37c] ;  /* 0x0000df00ff017b82 */ /* 0x000fe20000000800 */
[----:B------:R-:W0:Y:S01]  /*0010*/  S2R R3, SR_TID.X ;  /* 0x0000000000037919 */ /* 0x000e220000002100 */
[----:B------:R-:W1:Y:S06]  /*0020*/  LDCU.64 UR6, c[0x0][0x398] ;  /* 0x00007300ff0677ac */ /* 0x000e6c0008000a00 */
[----:B------:R-:W1:Y:S01]  /*0030*/  S2UR UR4, SR_CTAID.Y ;  /* 0x00000000000479c3 */ /* 0x000e620000002600 */
[----:B------:R-:W-:Y:S01]  /*0040*/  CS2R R6, SRZ ;  /* 0x0000000000067805 */ /* 0x000fe2000001ff00 */
[----:B------:R-:W2:Y:S01]  /*0050*/  S2R R0, SR_CTAID.X ;  /* 0x0000000000007919 */ /* 0x000ea20000002500 */
[----:B------:R-:W3:Y:S01]  /*0060*/  LDCU UR5, c[0x0][0x364] ;  /* 0x00006c80ff0577ac */ /* 0x000ee20008000800 */
[----:B------:R-:W3:Y:S01]  /*0070*/  S2R R27, SR_TID.Y ;  /* 0x00000000001b7919 */ /* 0x000ee20000002200 */
[----:B------:R-:W4:Y:S03]  /*0080*/  LDCU.64 UR8, c[0x0][0x358] ;  /* 0x00006b00ff0877ac */ /* 0x000f260008000a00 */
[----:B------:R-:W5:Y:S01]  /*0090*/  LDC.64 R8, c[0x0][0x390] ;  /* 0x0000e400ff087b82 */ /* 0x000f620000000a00 */
[----:B-1----:R-:W-:Y:S01]  /*00a0*/  UIMAD UR4, UR4, UR7, URZ ;  /* 0x00000007040472a4 */ /* 0x002fe2000f8e02ff */
[----:B0-----:R-:W-:-:S05]  /*00b0*/  SHF.L.U32 R2, R3, 0x1, RZ ;  /* 0x0000000103027819 */ /* 0x001fca00000006ff */
[----:B--2---:R-:W-:Y:S02]  /*00c0*/  IMAD R4, R0, UR6, R2 ;  /* 0x0000000600047c24 */ /* 0x004fe4000f8e0202 */
[----:B---3--:R-:W-:-:S03]  /*00d0*/  IMAD R27, R27, UR5, RZ ;  /* 0x000000051b1b7c24 */ /* 0x008fc6000f8e02ff */
[----:B------:R-:W-:Y:S02]  /*00e0*/  ISETP.GE.U32.AND P0, PT, R4, UR7, PT ;  /* 0x0000000704007c0c */ /* 0x000fe4000bf06070 */
[----:B------:R-:W-:-:S05]  /*00f0*/  IADD3 R2, PT, PT, R27, R2, RZ ;  /* 0x000000021b027210 */ /* 0x000fca0007ffe0ff */
[----:B-----5:R-:W-:-:S06]  /*0100*/  IMAD.WIDE.U32 R8, R2, 0x8, R8 ;  /* 0x0000000802087825 */ /* 0x020fcc00078e0008 */
[----:B------:R-:W0:Y:S01]  /*0110*/  @!P0 LDC.64 R12, c[0x0][0x380] ;  /* 0x0000e000ff0c8b82 */ /* 0x000e220000000a00 */
[----:B------:R-:W-:Y:S01]  /*0120*/  @!P0 IADD3 R11, PT, PT, R4, UR4, RZ ;  /* 0x00000004040b8c10 */ /* 0x000fe2000fffe0ff */
[----:B----4-:R-:W2:Y:S03]  /*0130*/  LDG.E.64 R14, desc[UR8][R8.64] ;  /* 0x00000008080e7981 */ /* 0x010ea6000c1e1b00 */
[C---:B------:R-:W-:Y:S01]  /*0140*/  @!P0 IADD3 R5, PT, PT, R11.reuse, 0x1, RZ ;  /* 0x000000010b058810 */ /* 0x040fe20007ffe0ff */
[----:B------:R-:W3:Y:S01]  /*0150*/  LDG.E.64 R18, desc[UR8][R8.64+0x8] ;  /* 0x0000080808127981 */ /* 0x000ee2000c1e1b00 */
[----:B0-----:R-:W-:-:S04]  /*0160*/  @!P0 IMAD.WIDE.U32 R10, R11, 0x8, R12 ;  /* 0x000000080b0a8825 */ /* 0x001fc800078e000c */
[----:B------:R-:W-:Y:S01]  /*0170*/  @!P0 IMAD.WIDE.U32 R12, R5, 0x8, R12 ;  /* 0x00000008050c8825 */ /* 0x000fe200078e000c */
[----:B------:R-:W-:Y:S01]  /*0180*/  CS2R R4, SRZ ;  /* 0x0000000000047805 */ /* 0x000fe2000001ff00 */
[----:B------:R-:W2:Y:S05]  /*0190*/  @!P0 LDG.E.64 R6, desc[UR8][R10.64] ;  /* 0x000000080a068981 */ /* 0x000eaa000c1e1b00 */
[----:B------:R-:W3:Y:S01]  /*01a0*/  @!P0 LDG.E.64 R4, desc[UR8][R12.64] ;  /* 0x000000080c048981 */ /* 0x000ee2000c1e1b00 */
[----:B------:R-:W0:Y:S01]  /*01b0*/  S2UR UR6, SR_CgaCtaId ;  /* 0x00000000000679c3 */ /* 0x000e220000008800 */
[----:B------:R-:W-:Y:S01]  /*01c0*/  UMOV UR5, 0x400 ;  /* 0x0000040000057882 */ /* 0x000fe20000000000 */
[----:B------:R-:W1:Y:S01]  /*01d0*/  LDCU UR7, c[0x0][0x360] ;  /* 0x00006c00ff0777ac */ /* 0x000e620008000800 */
[----:B------:R-:W-:Y:S01]  /*01e0*/  ISETP.NE.AND P0, PT, R3, RZ, PT ;  /* 0x000000ff0300720c */ /* 0x000fe20003f05270 */
[----:B0-----:R-:W-:-:S06]  /*01f0*/  ULEA UR5, UR6, UR5, 0x18 ;  /* 0x0000000506057291 */ /* 0x001fcc000f8ec0ff */
[----:B------:R-:W-:Y:S01]  /*0200*/  LEA R3, R3, UR5, 0x3 ;  /* 0x0000000503037c11 */ /* 0x000fe2000f8e18ff */
[----:B-1----:R-:W-:Y:S01]  /*0210*/  UISETP.GE.U32.AND UP0, UPT, UR7, 0x21, UPT ;  /* 0x000000210700788c */ /* 0x002fe2000bf06070 */
[C---:B------:R-:W-:Y:S02]  /*0220*/  ISETP.GT.U32.AND P1, PT, R2.reuse, 0x1f, PT ;  /* 0x0000001f0200780c */ /* 0x040fe40003f24070 */
[----:B------:R-:W-:Y:S01]  /*0230*/  LEA R26, R2, UR5, 0x3 ;  /* 0x00000005021a7c11 */ /* 0x000fe2000f8e18ff */
[-C--:B--2---:R-:W-:Y:S01]  /*0240*/  FMUL R17, R15, R7.reuse ;  /* 0x000000070f117220 */ /* 0x084fe20000400000 */
[----:B------:R-:W-:Y:S01]  /*0250*/  FMUL R16, R14, R7 ;  /* 0x000000070e107220 */ /* 0x000fe20000400000 */
[-C--:B---3--:R-:W-:Y:S01]  /*0260*/  FMUL R7, R19, R5.reuse ;  /* 0x0000000513077220 */ /* 0x088fe20000400000 */
[----:B------:R-:W-:Y:S01]  /*0270*/  FMUL R10, R18, R5 ;  /* 0x00000005120a7220 */ /* 0x000fe20000400000 */
[-C--:B------:R-:W-:Y:S01]  /*0280*/  FFMA R14, R14, R6.reuse, -R17 ;  /* 0x000000060e0e7223 */ /* 0x080fe20000000811 */
[----:B------:R-:W-:Y:S01]  /*0290*/  FFMA R15, R15, R6, R16 ;  /* 0x000000060f0f7223 */ /* 0x000fe20000000010 */
[-C--:B------:R-:W-:Y:S01]  /*02a0*/  FFMA R18, R18, R4.reuse, -R7 ;  /* 0x0000000412127223 */ /* 0x080fe20000000807 */
[----:B------:R-:W-:-:S03]  /*02b0*/  FFMA R19, R19, R4, R10 ;  /* 0x0000000413137223 */ /* 0x000fc6000000000a */
[----:B------:R0:W-:Y:S04]  /*02c0*/  STS.64 [R3], R14 ;  /* 0x0000000e03007388 */ /* 0x0001e80000000a00 */
[----:B------:R0:W-:Y:S01]  /*02d0*/  STS.64 [R3+0x8], R18 ;  /* 0x0000081203007388 */ /* 0x0001e20000000a00 */
[----:B------:R-:W-:Y:S06]  /*02e0*/  BAR.SYNC.DEFER_BLOCKING 0x0 ;  /* 0x0000000000007b1d */ /* 0x000fec0000010000 */
[----:B------:R-:W-:Y:S05]  /*02f0*/  BRA.U !UP0, `(.L_x_8) ;  /* 0x0000000108447547 */ /* 0x000fea000b800000 */
[----:B0-----:R-:W-:-:S07]  /*0300*/  MOV R3, UR7 ;  /* 0x0000000700037c02 */ /* 0x001fce0008000f00 */
.L_x_9:
[----:B------:R-:W-:Y:S02]  /*0310*/  ISETP.GE.U32.AND P2, PT, R2, R3, PT ;  /* 0x000000030200720c */ /* 0x000fe40003f46070 */
[----:B------:R-:W-:-:S11]  /*0320*/  LEA R10, R3, R26, 0x3 ;  /* 0x0000001a030a7211 */ /* 0x000fd600078e18ff */
[----:B------:R-:W-:Y:S04]  /*0330*/  @!P2 LDS.64 R4, [R26] ;  /* 0x000000001a04a984 */ /* 0x000fe80000000a00 */
[----:B-1----:R-:W0:Y:S02]  /*0340*/  @!P2 LDS.64 R6, [R10] ;  /* 0x000000000a06a984 */ /* 0x002e240000000a00 */
[----:B0-----:R-:W-:Y:S01]  /*0350*/  @!P2 FADD R4, R4, R6 ;  /* 0x000000060404a221 */ /* 0x001fe20000000000 */
[----:B------:R-:W-:Y:S02]  /*0360*/  @!P2 FADD R5, R5, R7 ;  /* 0x000000070505a221 */ /* 0x000fe40000000000 */
[----:B------:R-:W-:Y:S04]  /*0370*/  LDS.64 R6, [R26+0x8] ;  /* 0x000008001a067984 */ /* 0x000fe80000000a00 */
[----:B------:R-:W-:Y:S01]  /*0380*/  @!P2 STS.64 [R26], R4 ;  /* 0x000000041a00a388 */ /* 0x000fe20000000a00 */
[----:B------:R-:W-:-:S02]  /*0390*/  ISETP.GT.U32.AND P2, PT, R3, 0x41, PT ;  /* 0x000000410300780c */ /* 0x000fc40003f44070 */
[----:B------:R-:W-:Y:S01]  /*03a0*/  SHF.R.U32.HI R3, RZ, 0x1, R3 ;  /* 0x00000001ff037819 */ /* 0x000fe20000011603 */
[----:B------:R-:W0:Y:S02]  /*03b0*/  LDS.64 R8, [R10+0x8] ;  /* 0x000008000a087984 */ /* 0x000e240000000a00 */
[----:B0-----:R-:W-:Y:S01]  /*03c0*/  FADD R6, R6, R8 ;  /* 0x0000000806067221 */ /* 0x001fe20000000000 */
[----:B------:R-:W-:-:S05]  /*03d0*/  FADD R7, R7, R9 ;  /* 0x0000000907077221 */ /* 0x000fca0000000000 */
[----:B------:R1:W-:Y:S01]  /*03e0*/  STS.64 [R26+0x8], R6 ;  /* 0x000008061a007388 */ /* 0x0003e20000000a00 */
[----:B------:R-:W-:Y:S06]  /*03f0*/  BAR.SYNC.DEFER_BLOCKING 0x0 ;  /* 0x0000000000007b1d */ /* 0x000fec0000010000 */
[----:B------:R-:W-:Y:S05]  /*0400*/  @P2 BRA `(.L_x_9) ;  /* 0xfffffffc00c02947 */ /* 0x000fea000383ffff */
.L_x_8:
[----:B------:R-:W-:Y:S04]  /*0410*/  BSSY.RECONVERGENT B0, `(.L_x_10) ;  /* 0x0000028000007945 */ /* 0x000fe80003800200 */
[----:B------:R-:W-:Y:S05]  /*0420*/  @P1 BRA `(.L_x_11) ;  /* 0x0000000000981947 */ /* 0x000fea0003800000 */
[----:B0-----:R-:W-:Y:S04]  /*0430*/  LDS.64 R2, [R26] ;  /* 0x000000001a027984 */ /* 0x001fe80000000a00 */
[----:B------:R-:W0:Y:S04]  /*0440*/  LDS.64 R4, [R26+0x100] ;  /* 0x000100001a047984 */ /* 0x000e280000000a00 */
[----:B-1----:R-:W-:Y:S04]  /*0450*/  LDS.64 R6, [R26+0x8] ;  /* 0x000008001a067984 */ /* 0x002fe80000000a00 */
[----:B------:R-:W1:Y:S04]  /*0460*/  LDS.64 R8, [R26+0x108] ;  /* 0x000108001a087984 */ /* 0x000e680000000a00 */
[----:B------:R-:W2:Y:S04]  /*0470*/  LDS.64 R10, [R26+0x80] ;  /* 0x000080001a0a7984 */ /* 0x000ea80000000a00 */
[----:B------:R-:W3:Y:S04]  /*0480*/  LDS.64 R12, [R26+0x88] ;  /* 0x000088001a0c7984 */ /* 0x000ee80000000a00 */
[----:B------:R-:W4:Y:S04]  /*0490*/  LDS.64 R14, [R26+0x40] ;  /* 0x000040001a0e7984 */ /* 0x000f280000000a00 */
[----:B------:R-:W5:Y:S04]  /*04a0*/  LDS.64 R16, [R26+0x48] ;  /* 0x000048001a107984 */ /* 0x000f680000000a00 */
[----:B------:R-:W5:Y:S04]  /*04b0*/  LDS.64 R18, [R26+0x20] ;  /* 0x000020001a127984 */ /* 0x000f680000000a00 */
[----:B------:R-:W5:Y:S04]  /*04c0*/  LDS.64 R20, [R26+0x28] ;  /* 0x000028001a147984 */ /* 0x000f680000000a00 */
[----:B------:R-:W5:Y:S04]  /*04d0*/  LDS.64 R22, [R26+0x10] ;  /* 0x000010001a167984 */ /* 0x000f680000000a00 */
[----:B------:R-:W5:Y:S01]  /*04e0*/  LDS.64 R24, [R26+0x18] ;  /* 0x000018001a187984 */ /* 0x000f620000000a00 */
[----:B0-----:R-:W-:Y:S01]  /*04f0*/  FADD R29, R2, R4 ;  /* 0x00000004021d7221 */ /* 0x001fe20000000000 */
[----:B------:R-:W-:Y:S01]  /*0500*/  FADD R2, R3, R5 ;  /* 0x0000000503027221 */ /* 0x000fe20000000000 */
[----:B-1----:R-:W-:Y:S01]  /*0510*/  FADD R3, R6, R8 ;  /* 0x0000000806037221 */ /* 0x002fe20000000000 */
[----:B------:R-:W-:Y:S01]  /*0520*/  FADD R4, R7, R9 ;  /* 0x0000000907047221 */ /* 0x000fe20000000000 */
[----:B--2---:R-:W-:Y:S01]  /*0530*/  FADD R29, R29, R10 ;  /* 0x0000000a1d1d7221 */ /* 0x004fe20000000000 */
[----:B------:R-:W-:Y:S01]  /*0540*/  FADD R2, R2, R11 ;  /* 0x0000000b02027221 */ /* 0x000fe20000000000 */
[----:B---3--:R-:W-:Y:S01]  /*0550*/  FADD R3, R3, R12 ;  /* 0x0000000c03037221 */ /* 0x008fe20000000000 */
[----:B------:R-:W-:Y:S01]  /*0560*/  FADD R4, R4, R13 ;  /* 0x0000000d04047221 */ /* 0x000fe20000000000 */
[----:B----4-:R-:W-:Y:S01]  /*0570*/  FADD R29, R29, R14 ;  /* 0x0000000e1d1d7221 */ /* 0x010fe20000000000 */
[----:B------:R-:W-:Y:S01]  /*0580*/  FADD R2, R2, R15 ;  /* 0x0000000f02027221 */ /* 0x000fe20000000000 */
[----:B-----5:R-:W-:Y:S01]  /*0590*/  FADD R3, R3, R16 ;  /* 0x0000001003037221 */ /* 0x020fe20000000000 */
[----:B------:R-:W-:Y:S01]  /*05a0*/  FADD R4, R4, R17 ;  /* 0x0000001104047221 */ /* 0x000fe20000000000 */
        /* <DEDUP_REMOVED lines=11> */
[----:B------:R-:W-:-:S03]  /*0660*/  FADD R23, R23, R4 ;  /* 0x0000000417177221 */ /* 0x000fc60000000000 */
[----:B------:R2:W-:Y:S04]  /*0670*/  STS.64 [R26], R6 ;  /* 0x000000061a007388 */ /* 0x0005e80000000a00 */
[----:B------:R2:W-:Y:S02]  /*0680*/  STS.64 [R26+0x8], R22 ;  /* 0x000008161a007388 */ /* 0x0005e40000000a00 */
.L_x_11:
[----:B------:R-:W-:Y:S05]  /*0690*/  BSYNC.RECONVERGENT B0 ;  /* 0x0000000000007941 */ /* 0x000fea0003800200 */
.L_x_10:
[----:B------:R-:W-:Y:S05]  /*06a0*/  @P0 EXIT ;  /* 0x000000000000094d */ /* 0x000fea0003800000 */
[----:B------:R-:W3:Y:S01]  /*06b0*/  LDC R8, c[0x0][0x398] ;  /* 0x0000e600ff087b82 */ /* 0x000ee20000000800 */
[----:B-12---:R-:W1:Y:S01]  /*06c0*/  LDS.64 R6, [R26] ;  /* 0x000000001a067984 */ /* 0x006e620000000a00 */
[----:B---3--:R-:W2:Y:S01]  /*06d0*/  I2F.U32.RP R4, R8 ;  /* 0x0000000800047306 */ /* 0x008ea20000209000 */
[----:B------:R-:W-:-:S07]  /*06e0*/  ISETP.NE.U32.AND P2, PT, R8, RZ, PT ;  /* 0x000000ff0800720c */ /* 0x000fce0003f45070 */
[----:B--2---:R-:W2:Y:S02]  /*06f0*/  MUFU.RCP R4, R4 ;  /* 0x0000000400047308 */ /* 0x004ea40000001000 */
[----:B--2---:R-:W-:-:S06]  /*0700*/  IADD3 R2, PT, PT, R4, 0xffffffe, RZ ;  /* 0x0ffffffe04027810 */ /* 0x004fcc0007ffe0ff */
[----:B0-----:R0:W2:Y:S02]  /*0710*/  F2I.FTZ.U32.TRUNC.NTZ R3, R2 ;  /* 0x0000000200037305 */ /* 0x0010a4000021f000 */
[----:B0-----:R-:W-:Y:S01]  /*0720*/  HFMA2 R2, -RZ, RZ, 0, 0 ;  /* 0x00000000ff027431 */ /* 0x001fe200000001ff */
[----:B--2---:R-:W-:-:S05]  /*0730*/  IADD3 R5, PT, PT, RZ, -R3, RZ ;  /* 0x80000003ff057210 */ /* 0x004fca0007ffe0ff */
        /* <DEDUP_REMOVED lines=14> */
[----:B-1----:R-:W-:Y:S01]  /*0820*/  STG.E.64 desc[UR8][R2.64], R6 ;  /* 0x0000000602007986 */ /* 0x002fe2000c101b08 */
[----:B------:R-:W-:Y:S05]  /*0830*/  EXIT ;  /* 0x000000000000794d */ /* 0x000fea0003800000 */
.L_x_12:
        /* <DEDUP_REMOVED lines=12> */
.L_x_19:


//--------------------- .text._Z10decimatev1PN6thrust24THRUST_300001_SM_1000_NS7complexIfEES3_S3_jj --------------------------
	.section	.text._Z10decimatev1PN6thrust24THRUST_300001_SM_1000_NS7complexIfEES3_S3_jj,"ax",@progbits
	.align	128
        .global         _Z10decimatev1PN6thrust24THRUST_300001_SM_1000_NS7complexIfEES3_S3_jj
        .type           _Z10decimatev1PN6thrust24THRUST_300001_SM_1000_NS7complexIfEES3_S3_jj,@function
        .size           _Z10decimatev1PN6thrust24THRUST_300001_SM_1000_NS7complexIfEES3_S3_jj,(.L_x_20 - _Z10decimatev1PN6thrust24THRUST_300001_SM_1000_NS7complexIfEES3_S3_jj)
        .other          _Z10decimatev1PN6thrust24THRUST_300001_SM_1000_NS7complexIfEES3_S3_jj,@"STO_CUDA_ENTRY STV_DEFAULT"
_Z10decimatev1PN6thrust24THRUST_300001_SM_1000_NS7complexIfEES3_S3_jj:
.text._Z10decimatev1PN6thrust24THRUST_300001_SM_1000_NS7complexIfEES3_S3_jj:
[----:B------:R-:W-:Y:S01]  /*0000*/  LDC R1, c[0x0][0x37c] ;  /* 0x0000df00ff017b82 */ /* 0x000fe20000000800 */
[----:B------:R-:W0:Y:S07]  /*0010*/  S2R R0, SR_CTAID.X ;  /* 0x0000000000007919 */ /* 0x000e2e0000002500 */
[----:B------:R-:W1:Y:S01]  /*0020*/  S2UR UR4, SR_CTAID.Y ;  /* 0x00000000000479c3 */ /* 0x000e620000002600 */
[----:B------:R-:W1:Y:S01]  /*0030*/  LDCU.64 UR10, c[0x0][0x398] ;  /* 0x00007300ff0a77ac */ /* 0x000e620008000a00 */
[----:B------:R-:W0:Y:S01]  /*0040*/  S2R R3, SR_TID.X ;  /* 0x0000000000037919 */ /* 0x000e220000002100 */
[----:B------:R-:W2:Y:S05]  /*0050*/  LDCU.64 UR8, c[0x0][0x358] ;  /* 0x00006b00ff0877ac */ /* 0x000eaa0008000a00 */
[----:B------:R-:W3:Y:S08]  /*0060*/  S2UR UR7, SR_CTAID.Z ;  /* 0x00000000000779c3 */ /* 0x000ef00000002700 */
[----:B------:R-:W3:Y:S08]  /*0070*/  LDC R10, c[0x0][0x360] ;  /* 0x0000d800ff0a7b82 */ /* 0x000ef00000000800 */
[----:B------:R-:W4:Y:S01]  /*0080*/  LDC.64 R6, c[0x0][0x390] ;  /* 0x0000e400ff067b82 */ /* 0x000f220000000a00 */
[----:B-1----:R-:W-:-:S07]  /*0090*/  UIMAD UR4, UR4, UR11, URZ ;  /* 0x0000000b040472a4 */ /* 0x002fce000f8e02ff */
[----:B------:R-:W1:Y:S01]  /*00a0*/  LDC.64 R4, c[0x0][0x380] ;  /* 0x0000e000ff047b82 */ /* 0x000e620000000a00 */
[----:B0-----:R-:W-:-:S05]  /*00b0*/  IMAD R2, R0, UR10, R3 ;  /* 0x0000000a00027c24 */ /* 0x001fca000f8e0203 */
[----:B------:R-:W-:Y:S01]  /*00c0*/  IADD3 R9, PT, PT, R2, UR4, RZ ;  /* 0x0000000402097c10 */ /* 0x000fe2000fffe0ff */
[----:B---3--:R-:W-:-:S04]  /*00d0*/  IMAD R11, R10, UR7, R3 ;  /* 0x000000070a0b7c24 */ /* 0x008fc8000f8e0203 */
[----:B----4-:R-:W-:-:S06]  /*00e0*/  IMAD.WIDE.U32 R6, R11, 0x8, R6 ;  /* 0x000000080b067825 */ /* 0x010fcc00078e0006 */
[----:B--2---:R-:W2:Y:S01]  /*00f0*/  LDG.E.64 R6, desc[UR8][R6.64] ;  /* 0x0000000806067981 */ /* 0x004ea2000c1e1b00 */
[----:B-1----:R-:W-:-:S06]  /*0100*/  IMAD.WIDE.U32 R4, R9, 0x8, R4 ;  /* 0x0000000809047825 */ /* 0x002fcc00078e0004 */
[----:B------:R-:W2:Y:S01]  /*0110*/  LDG.E.64 R4, desc[UR8][R4.64] ;  /* 0x0000000804047981 */ /* 0x000ea2000c1e1b00 */
[----:B------:R-:W0:Y:S01]  /*0120*/  S2UR UR6, SR_CgaCtaId ;  /* 0x00000000000679c3 */ /* 0x000e220000008800 */
[----:B------:R-:W-:Y:S01]  /*0130*/  UMOV UR5, 0x400 ;  /* 0x0000040000057882 */ /* 0x000fe20000000000 */
[----:B------:R-:W-:Y:S02]  /*0140*/  ISETP.GE.U32.AND P1, PT, R10, 0x2, PT ;  /* 0x000000020a00780c */ /* 0x000fe40003f26070 */
[----:B------:R-:W-:Y:S01]  /*0150*/  ISETP.NE.AND P0, PT, R3, RZ, PT ;  /* 0x000000ff0300720c */ /* 0x000fe20003f05270 */
[----:B0-----:R-:W-:Y:S01]  /*0160*/  ULEA UR5, UR6, UR5, 0x18 ;  /* 0x0000000506057291 */ /* 0x001fe2000f8ec0ff */
[C---:B--2---:R-:W-:Y:S01]  /*0170*/  FMUL R9, R5.reuse, R7 ;  /* 0x0000000705097220 */ /* 0x044fe20000400000 */
[----:B------:R-:W-:-:S03]  /*0180*/  FMUL R2, R5, R6 ;  /* 0x0000000605027220 */ /* 0x000fc60000400000 */
[C---:B------:R-:W-:Y:S01]  /*0190*/  FFMA R8, R4.reuse, R6, -R9 ;  /* 0x0000000604087223 */ /* 0x040fe20000000809 */
[----:B------:R-:W-:Y:S01]  /*01a0*/  FFMA R9, R4, R7, R2 ;  /* 0x0000000704097223 */ /* 0x000fe20000000002 */
[----:B------:R-:W-:-:S05]  /*01b0*/  LEA R2, R3, UR5, 0x3 ;  /* 0x0000000503027c11 */ /* 0x000fca000f8e18ff */
[----:B------:R0:W-:Y:S01]  /*01c0*/  STS.64 [R2], R8 ;  /* 0x0000000802007388 */ /* 0x0001e20000000a00 */
[----:B------:R-:W-:Y:S06]  /*01d0*/  BAR.SYNC.DEFER_BLOCKING 0x0 ;  /* 0x0000000000007b1d */ /* 0x000fec0000010000 */
[----:B------:R-:W-:Y:S05]  /*01e0*/  @!P1 BRA `(.L_x_13) ;  /* 0x0000000000349947 */ /* 0x000fea0003800000 */
[----:B------:R-:W-:-:S07]  /*01f0*/  MOV R4, R10 ;  /* 0x0000000a00047202 */ /* 0x000fce0000000f00 */
.L_x_14:
[----:B------:R-:W-:-:S04]  /*0200*/  SHF.R.U32.HI R10, RZ, 0x1, R4 ;  /* 0x00000001ff0a7819 */ /* 0x000fc80000011604 */
[----:B------:R-:W-:-:S13]  /*0210*/  ISETP.GE.U32.AND P1, PT, R3, R10, PT ;  /* 0x0000000a0300720c */ /* 0x000fda0003f26070 */
[----:B------:R-:W-:Y:S01]  /*0220*/  @!P1 LEA R5, R10, R2, 0x3 ;  /* 0x000000020a059211 */ /* 0x000fe200078e18ff */
[----:B------:R-:W-:Y:S04]  /*0230*/  @!P1 LDS.64 R6, [R2] ;  /* 0x0000000002069984 */ /* 0x000fe80000000a00 */
[----:B0-----:R-:W0:Y:S02]  /*0240*/  @!P1 LDS.64 R8, [R5] ;  /* 0x0000000005089984 */ /* 0x001e240000000a00 */
[----:B0-----:R-:W-:Y:S01]  /*0250*/  @!P1 FADD R6, R6, R8 ;  /* 0x0000000806069221 */ /* 0x001fe20000000000 */
[----:B------:R-:W-:-:S05]  /*0260*/  @!P1 FADD R7, R7, R9 ;  /* 0x0000000907079221 */ /* 0x000fca0000000000 */
[----:B------:R1:W-:Y:S01]  /*0270*/  @!P1 STS.64 [R2], R6 ;  /* 0x0000000602009388 */ /* 0x0003e20000000a00 */
[----:B------:R-:W-:Y:S01]  /*0280*/  BAR.SYNC.DEFER_BLOCKING 0x0 ;  /* 0x0000000000007b1d */ /* 0x000fe20000010000 */
[----:B------:R-:W-:Y:S01]  /*0290*/  ISETP.GT.U32.AND P1, PT, R4, 0x3, PT ;  /* 0x000000030400780c */ /* 0x000fe20003f24070 */
[----:B------:R-:W-:-:S12]  /*02a0*/  IMAD.MOV.U32 R4, RZ, RZ, R10 ;  /* 0x000000ffff047224 */ /* 0x000fd800078e000a */
[----:B-1----:R-:W-:Y:S05]  /*02b0*/  @P1 BRA `(.L_x_14) ;  /* 0xfffffffc00d01947 */ /* 0x002fea000383ffff */
.L_x_13:
[----:B------:R-:W-:Y:S05]  /*02c0*/  @P0 EXIT ;  /* 0x000000000000094d */ /* 0x000fea0003800000 */
[----:B0-----:R-:W0:Y:S01]  /*02d0*/  LDC R8, c[0x0][0x398] ;  /* 0x0000e600ff087b82 */ /* 0x001e220000000800 */
[----:B------:R-:W-:-:S07]  /*02e0*/  UMOV UR5, 0x400 ;  /* 0x0000040000057882 */ /* 0x000fce0000000000 */
[----:B------:R-:W1:Y:S08]  /*02f0*/  S2UR UR6, SR_CgaCtaId ;  /* 0x00000000000679c3 */ /* 0x000e700000008800 */
[----:B------:R-:W2:Y:S01]  /*0300*/  LDC R9, c[0x0][0x364] ;  /* 0x0000d900ff097b82 */ /* 0x000ea20000000800 */
[----:B0-----:R-:W0:Y:S01]  /*0310*/  I2F.U32.RP R4, R8 ;  /* 0x0000000800047306 */ /* 0x001e220000209000 */
[----:B------:R-:W-:Y:S01]  /*0320*/  ISETP.NE.U32.AND P2, PT, R8, RZ, PT ;  /* 0x000000ff0800720c */ /* 0x000fe20003f45070 */
[----:B-1----:R-:W-:-:S06]  /*0330*/  ULEA UR5, UR6, UR5, 0x18 ;  /* 0x0000000506057291 */ /* 0x002fcc000f8ec0ff */
[----:B0-----:R-:W0:Y:S01]  /*0340*/  MUFU.RCP R4, R4 ;  /* 0x0000000400047308 */ /* 0x001e220000001000 */
[----:B--2---:R-:W-:Y:S02]  /*0350*/  IMAD R0, R9, UR7, R0 ;  /* 0x0000000709007c24 */ /* 0x004fe4000f8e0200 */
[----:B------:R-:W1:Y:S01]  /*0360*/  LDS.64 R6, [UR5] ;  /* 0x00000005ff067984 */ /* 0x000e620008000a00 */
[----:B0-----:R-:W-:-:S04]  /*0370*/  IADD3 R2, PT, PT, R4, 0xffffffe, RZ ;  /* 0x0ffffffe04027810 */ /* 0x001fc80007ffe0ff */
[----:B------:R0:W2:Y:S02]  /*0380*/  F2I.FTZ.U32.TRUNC.NTZ R3, R2 ;  /* 0x0000000200037305 */ /* 0x0000a4000021f000 */
[----:B0-----:R-:W-:Y:S01]  /*0390*/  IMAD.MOV.U32 R2, RZ, RZ, RZ ;  /* 0x000000ffff027224 */ /* 0x001fe200078e00ff */
[----:B--2---:R-:W-:-:S05]  /*03a0*/  IADD3 R5, PT, PT, RZ, -R3, RZ ;  /* 0x80000003ff057210 */ /* 0x004fca0007ffe0ff */
[----:B------:R-:W-:-:S04]  /*03b0*/  IMAD R5, R5, R8, RZ ;  /* 0x0000000805057224 */ /* 0x000fc800078e02ff */
[----:B------:R-:W-:-:S06]  /*03c0*/  IMAD.HI.U32 R3, R3, R5, R2 ;  /* 0x0000000503037227 */ /* 0x000fcc00078e0002 */
[----:B------:R-:W-:-:S05]  /*03d0*/  IMAD.HI.U32 R5, R3, UR4, RZ ;  /* 0x0000000403057c27 */ /* 0x000fca000f8e00ff */
[----:B------:R-:W-:-:S05]  /*03e0*/  IADD3 R3, PT, PT, -R5, RZ, RZ ;  /* 0x000000ff05037210 */ /* 0x000fca0007ffe1ff */
[----:B------:R-:W-:-:S05]  /*03f0*/  IMAD R3, R8, R3, UR4 ;  /* 0x0000000408037e24 */ /* 0x000fca000f8e0203 */
[----:B------:R-:W-:-:S13]  /*0400*/  ISETP.GE.U32.AND P0, PT, R3, R8, PT ;  /* 0x000000080300720c */ /* 0x000fda0003f06070 */
[----:B------:R-:W-:Y:S01]  /*0410*/  @P0 IADD3 R3, PT, PT, R3, -R8, RZ ;  /* 0x8000000803030210 */ /* 0x000fe20007ffe0ff */
[----:B------:R-:W-:-:S03]  /*0420*/  @P0 VIADD R5, R5, 0x1 ;  /* 0x0000000105050836 */ /* 0x000fc60000000000 */
[----:B------:R-:W-:Y:S02]  /*0430*/  ISETP.GE.U32.AND P1, PT, R3, R8, PT ;  /* 0x000000080300720c */ /* 0x000fe40003f26070 */
[----:B------:R-:W0:Y:S11]  /*0440*/  LDC.64 R2, c[0x0][0x388] ;  /* 0x0000e200ff027b82 */ /* 0x000e360000000a00 */
[----:B------:R-:W-:-:S02]  /*0450*/  @P1 IADD3 R5, PT, PT, R5, 0x1, RZ ;  /* 0x0000000105051810 */ /* 0x000fc40007ffe0ff */
[----:B------:R-:W-:-:S04]  /*0460*/  @!P2 LOP3.LUT R5, RZ, R8, RZ, 0x33, !PT ;  /* 0x00000008ff05a212 */ /* 0x000fc800078e33ff */
[----:B------:R-:W-:-:S05]  /*0470*/  IADD3 R5, PT, PT, R5, R0, RZ ;  /* 0x0000000005057210 */ /* 0x000fca0007ffe0ff */
[----:B0-----:R-:W-:-:S05]  /*0480*/  IMAD.WIDE.U32 R2, R5, 0x8, R2 ;  /* 0x0000000805027825 */ /* 0x001fca00078e0002 */
[----:B-1----:R-:W-:Y:S01]  /*0490*/  STG.E.64 desc[UR8][R2.64], R6 ;  /* 0x0000000602007986 */ /* 0x002fe2000c101b08 */
[----:B------:R-:W-:Y:S05]  /*04a0*/  EXIT ;  /* 0x000000000000794d */ /* 0x000fea0003800000 */
.L_x_15:
        /* <DEDUP_REMOVED lines=13> */
.L_x_20:


//--------------------- .nv.shared._ZN3cub18CUB_300001_SM_10006detail8for_each13static_kernelINS2_12policy_hub_t12policy_500_tEmN6thrust24THRUST_300001_SM_1000_NS8cuda_cub20__uninitialized_fill7functorINS7_10device_ptrINS7_7complexIfEEEESD_EEEEvT0_T1_ --------------------------
	.section	.nv.shared._ZN3cub18CUB_300001_SM_10006detail8for_each13static_kernelINS2_12policy_hub_t12policy_500_tEmN6thrust24THRUST_300001_SM_1000_NS8cuda_cub20__uninitialized_fill7functorINS7_10device_ptrINS7_7complexIfEEEESD_EEEEvT0_T1_,"aw",@nobits
	.sectionflags	@""
	.align	16
	.zero		1024


//--------------------- .nv.shared.reserved.0     --------------------------
	.section	.nv.shared.reserved.0,"aw",@nobits
	.weak		__nv_reservedSMEM_offset_0_alias
	.size		__nv_reservedSMEM_offset_0_alias, 0, 64
	.other		__nv_reservedSMEM_offset_0_alias,@"STO_CUDA_RESERVED_SHARED STV_DEFAULT"
__nv_reservedSMEM_offset_0_alias:
	.zero		0
	.zero		64


//--------------------- .nv.global                --------------------------
	.section	.nv.global,"aw",@nobits
.nv.global:
	.type		_ZN34_INTERNAL_fa73dc3c_4_k_cu_1d8eb5986thrust24THRUST_300001_SM_1000_NS3seqE,@object
	.size		_ZN34_INTERNAL_fa73dc3c_4_k_cu_1d8eb5986thrust24THRUST_300001_SM_1000_NS3seqE,(_ZN34_INTERNAL_fa73dc3c_4_k_cu_1d8eb5984cuda3std3__48in_placeE - _ZN34_INTERNAL_fa73dc3c_4_k_cu_1d8eb5986thrust24THRUST_300001_SM_1000_NS3seqE)
_ZN34_INTERNAL_fa73dc3c_4_k_cu_1d8eb5986thrust24THRUST_300001_SM_1000_NS3seqE:
	.zero		1
	.type		_ZN34_INTERNAL_fa73dc3c_4_k_cu_1d8eb5984cuda3std3__48in_placeE,@object
	.size		_ZN34_INTERNAL_fa73dc3c_4_k_cu_1d8eb5984cuda3std3__48in_placeE,(_ZN34_INTERNAL_fa73dc3c_4_k_cu_1d8eb5984cuda3std6ranges3__45__cpo4sizeE - _ZN34_INTERNAL_fa73dc3c_4_k_cu_1d8eb5984cuda3std3__48in_placeE)
_ZN34_INTERNAL_fa73dc3c_4_k_cu_1d8eb5984cuda3std3__48in_placeE:
	.zero		1
	.type		_ZN34_INTERNAL_fa73dc3c_4_k_cu_1d8eb5984cuda3std6ranges3__45__cpo4sizeE,@object
	.size		_ZN34_INTERNAL_fa73dc3c_4_k_cu_1d8eb5984cuda3std6ranges3__45__cpo4sizeE,(_ZN34_INTERNAL_fa73dc3c_4_k_cu_1d8eb5986thrust24THRUST_300001_SM_1000_NS12placeholders2_3E - _ZN34_INTERNAL_fa73dc3c_4_k_cu_1d8eb5984cuda3std6ranges3__45__cpo4sizeE)
_ZN34_INTERNAL_fa73dc3c_4_k_cu_1d8eb5984cuda3std6ranges3__45__cpo4sizeE:
	.zero		1
	.type		_ZN34_INTERNAL_fa73dc3c_4_k_cu_1d8eb5986thrust24THRUST_300001_SM_1000_NS12placeholders2_3E,@object
	.size		_ZN34_INTERNAL_fa73dc3c_4_k_cu_1d8eb5986thrust24THRUST_300001_SM_1000_NS12placeholders2_3E,(_ZN34_INTERNAL_fa73dc3c_4_k_cu_1d8eb5984cuda3std3__45__cpo6cbeginE - _ZN34_INTERNAL_fa73dc3c_4_k_cu_1d8eb5986thrust24THRUST_300001_SM_1000_NS12placeholders2_3E)
_ZN34_INTERNAL_fa73dc3c_4_k_cu_1d8eb5986thrust24THRUST_300001_SM_1000_NS12placeholders2_3E:
	.zero		1
	.type		_ZN34_INTERNAL_fa73dc3c_4_k_cu_1d8eb5984cuda3std3__45__cpo6cbeginE,@object
	.size		_ZN34_INTERNAL_fa73dc3c_4_k_cu_1d8eb5984cuda3std3__45__cpo6cbeginE,(_ZN34_INTERNAL_fa73dc3c_4_k_cu_1d8eb5984cuda3std6ranges3__45__cpo6cbeginE - _ZN34_INTERNAL_fa73dc3c_4_k_cu_1d8eb5984cuda3std3__45__cpo6cbeginE)
_ZN34_INTERNAL_fa73dc3c_4_k_cu_1d8eb5984cuda3std3__45__cpo6cbeginE:
	.zero		1
	.type		_ZN34_INTERNAL_fa73dc3c_4_k_cu_1d8eb5984cuda3std6ranges3__45__cpo6cbeginE,@object
	.size		_ZN34_INTERNAL_fa73dc3c_4_k_cu_1d8eb5984cuda3std6ranges3__45__cpo6cbeginE,(_ZN34_INTERNAL_fa73dc3c_4_k_cu_1d8eb5986thrust24THRUST_300001_SM_1000_NS12placeholders2_7E - _ZN34_INTERNAL_fa73dc3c_4_k_cu_1d8eb5984cuda3std6ranges3__45__cpo6cbeginE)
_ZN34_INTERNAL_fa73dc3c_4_k_cu_1d8eb5984cuda3std6ranges3__45__cpo6cbeginE:
	.zero		1
	.type		_ZN34_INTERNAL_fa73dc3c_4_k_cu_1d8eb5986thrust24THRUST_300001_SM_1000_NS12placeholders2_7E,@object
	.size		_ZN34_INTERNAL_fa73dc3c_4_k_cu_1d8eb5986thrust24THRUST_300001_SM_1000_NS12placeholders2_7E,(_ZN34_INTERNAL_fa73dc3c_4_k_cu_1d8eb5984cuda3std3__45__cpo7crbeginE - _ZN34_INTERNAL_fa73dc3c_4_k_cu_1d8eb5986thrust24THRUST_300001_SM_1000_NS12placeholders2_7E)
_ZN34_INTERNAL_fa73dc3c_4_k_cu_1d8eb5986thrust24THRUST_300001_SM_1000_NS12placeholders2_7E:
	.zero		1
	.type		_ZN34_INTERNAL_fa73dc3c_4_k_cu_1d8eb5984cuda3std3__45__cpo7crbeginE,@object
	.size		_ZN34_INTERNAL_fa73dc3c_4_k_cu_1d8eb5984cuda3std3__45__cpo7crbeginE,(_ZN34_INTERNAL_fa73dc3c_4_k_cu_1d8eb5984cuda3std6ranges3__45__cpo4nextE - _ZN34_INTERNAL_fa73dc3c_4_k_cu_1d8eb5984cuda3std3__45__cpo7crbeginE)
_ZN34_INTERNAL_fa73dc3c_4_k_cu_1d8eb5984cuda3std3__45__cpo7crbeginE:
	.zero		1
	.type		_ZN34_INTERNAL_fa73dc3c_4_k_cu_1d8eb5984cuda3std6ranges3__45__cpo4nextE,@object
	.size		_ZN34_INTERNAL_fa73dc3c_4_k_cu_1d8eb5984cuda3std6ranges3__45__cpo4nextE,(_ZN34_INTERNAL_fa73dc3c_4_k_cu_1d8eb5984cuda3std6ranges3__45__cpo4swapE - _ZN34_INTERNAL_fa73dc3c_4_k_cu_1d8eb5984cuda3std6ranges3__45__cpo4nextE)
_ZN34_INTERNAL_fa73dc3c_4_k_cu_1d8eb5984cuda3std6ranges3__45__cpo4nextE:
	.zero		1
	.type		_ZN34_INTERNAL_fa73dc3c_4_k_cu_1d8eb5984cuda3std6ranges3__45__cpo4swapE,@object
	.size		_ZN34_INTERNAL_fa73dc3c_4_k_cu_1d8eb5984cuda3std6ranges3__45__cpo4swapE,(_ZN34_INTERNAL_fa73dc3c_4_k_cu_1d8eb5986thrust24THRUST_300001_SM_1000_NS8cuda_cub10par_nosyncE - _ZN34_INTERNAL_fa73dc3c_4_k_cu_1d8eb5984cuda3std6ranges3__45__cpo4swapE)
_ZN34_INTERNAL_fa73dc3c_4_k_cu_1d8eb5984cuda3std6ranges3__45__cpo4swapE:
	.zero		1
	.type		_ZN34_INTERNAL_fa73dc3c_4_k_cu_1d8eb5986thrust24THRUST_300001_SM_1000_NS8cuda_cub10par_nosyncE,@object
	.size		_ZN34_INTERNAL_fa73dc3c_4_k_cu_1d8eb5986thrust24THRUST_300001_SM_1000_NS8cuda_cub10par_nosyncE,(_ZN34_INTERNAL_fa73dc3c_4_k_cu_1d8eb5986thrust24THRUST_300001_SM_1000_NS12placeholders2_9E - _ZN34_INTERNAL_fa73dc3c_4_k_cu_1d8eb5986thrust24THRUST_300001_SM_1000_NS8cuda_cub10par_nosyncE)
_ZN34_INTERNAL_fa73dc3c_4_k_cu_1d8eb5986thrust24THRUST_300001_SM_1000_NS8cuda_cub10par_nosyncE:
	.zero		1
	.type		_ZN34_INTERNAL_fa73dc3c_4_k_cu_1d8eb5986thrust24THRUST_300001_SM_1000_NS12placeholders2_9E,@object
	.size		_ZN34_INTERNAL_fa73dc3c_4_k_cu_1d8eb5986thrust24THRUST_300001_SM_1000_NS12placeholders2_9E,(_ZN34_INTERNAL_fa73dc3c_4_k_cu_1d8eb5984cuda3std3__436_GLOBAL__N__fa73dc3c_4_k_cu_1d8eb5986ignoreE - _ZN34_INTERNAL_fa73dc3c_4_k_cu_1d8eb5986thrust24THRUST_300001_SM_1000_NS12placeholders2_9E)
_ZN34_INTERNAL_fa73dc3c_4_k_cu_1d8eb5986thrust24THRUST_300001_SM_1000_NS12placeholders2_9E:
	.zero		1
	.type		_ZN34_INTERNAL_fa73dc3c_4_k_cu_1d8eb5984cuda3std3__436_GLOBAL__N__fa73dc3c_4_k_cu_1d8eb5986ignoreE,@object
	.size		_ZN34_INTERNAL_fa73dc3c_4_k_cu_1d8eb5984cuda3std3__436_GLOBAL__N__fa73dc3c_4_k_cu_1d8eb5986ignoreE,(_ZN34_INTERNAL_fa73dc3c_4_k_cu_1d8eb5984cuda3std6ranges3__45__cpo4dataE - _ZN34_INTERNAL_fa73dc3c_4_k_cu_1d8eb5984cuda3std3__436_GLOBAL__N__fa73dc3c_4_k_cu_1d8eb5986ignoreE)
_ZN34_INTERNAL_fa73dc3c_4_k_cu_1d8eb5984cuda3std3__436_GLOBAL__N__fa73dc3c_4_k_cu_1d8eb5986ignoreE:
	.zero		1
	.type		_ZN34_INTERNAL_fa73dc3c_4_k_cu_1d8eb5984cuda3std6ranges3__45__cpo4dataE,@object
	.size		_ZN34_INTERNAL_fa73dc3c_4_k_cu_1d8eb5984cuda3std6ranges3__45__cpo4dataE,(_ZN34_INTERNAL_fa73dc3c_4_k_cu_1d8eb5986thrust24THRUST_300001_SM_1000_NS12placeholders2_1E - _ZN34_INTERNAL_fa73dc3c_4_k_cu_1d8eb5984cuda3std6ranges3__45__cpo4dataE)
_ZN34_INTERNAL_fa73dc3c_4_k_cu_1d8eb5984cuda3std6ranges3__45__cpo4dataE:
	.zero		1
	.type		_ZN34_INTERNAL_fa73dc3c_4_k_cu_1d8eb5986thrust24THRUST_300001_SM_1000_NS12placeholders2_1E,@object
	.size		_ZN34_INTERNAL_fa73dc3c_4_k_cu_1d8eb5986thrust24THRUST_300001_SM_1000_NS12placeholders2_1E,(_ZN34_INTERNAL_fa73dc3c_4_k_cu_1d8eb5984cuda3std3__45__cpo5beginE - _ZN34_INTERNAL_fa73dc3c_4_k_cu_1d8eb5986thrust24THRUST_300001_SM_1000_NS12placeholders2_1E)
_ZN34_INTERNAL_fa73dc3c_4_k_cu_1d8eb5986thrust24THRUST_300001_SM_1000_NS12placeholders2_1E:
	.zero		1
	.type		_ZN34_INTERNAL_fa73dc3c_4_k_cu_1d8eb5984cuda3std3__45__cpo5beginE,@object
	.size		_ZN34_INTERNAL_fa73dc3c_4_k_cu_1d8eb5984cuda3std3__45__cpo5beginE,(_ZN34_INTERNAL_fa73dc3c_4_k_cu_1d8eb5984cuda3std6ranges3__45__cpo5beginE - _ZN34_INTERNAL_fa73dc3c_4_k_cu_1d8eb5984cuda3std3__45__cpo5beginE)
_ZN34_INTERNAL_fa73dc3c_4_k_cu_1d8eb5984cuda3std3__45__cpo5beginE:
	.zero		1
	.type		_ZN34_INTERNAL_fa73dc3c_4_k_cu_1d8eb5984cuda3std6ranges3__45__cpo5beginE,@object
	.size		_ZN34_INTERNAL_fa73dc3c_4_k_cu_1d8eb5984cuda3std6ranges3__45__cpo5beginE,(_ZN34_INTERNAL_fa73dc3c_4_k_cu_1d8eb5986thrust24THRUST_300001_SM_1000_NS12placeholders2_5E - _ZN34_INTERNAL_fa73dc3c_4_k_cu_1d8eb5984cuda3std6ranges3__45__cpo5beginE)
_ZN34_INTERNAL_fa73dc3c_4_k_cu_1d8eb5984cuda3std6ranges3__45__cpo5beginE:
	.zero		1
	.type		_ZN34_INTERNAL_fa73dc3c_4_k_cu_1d8eb5986thrust24THRUST_300001_SM_1000_NS12placeholders2_5E,@object
	.size		_ZN34_INTERNAL_fa73dc3c_4_k_cu_1d8eb5986thrust24THRUST_300001_SM_1000_NS12placeholders2_5E,(_ZN34_INTERNAL_fa73dc3c_4_k_cu_1d8eb5984cuda3std3__45__cpo6rbeginE - _ZN34_INTERNAL_fa73dc3c_4_k_cu_1d8eb5986thrust24THRUST_300001_SM_1000_NS12placeholders2_5E)
_ZN34_INTERNAL_fa73dc3c_4_k_cu_1d8eb5986thrust24THRUST_300001_SM_1000_NS12placeholders2_5E:
	.zero		1
	.type		_ZN34_INTERNAL_fa73dc3c_4_k_cu_1d8eb5984cuda3std3__45__cpo6rbeginE,@object
	.size		_ZN34_INTERNAL_fa73dc3c_4_k_cu_1d8eb5984cuda3std3__45__cpo6rbeginE,(_ZN34_INTERNAL_fa73dc3c_4_k_cu_1d8eb5984cuda3std6ranges3__45__cpo7advanceE - _ZN34_INTERNAL_fa73dc3c_4_k_cu_1d8eb5984cuda3std3__45__cpo6rbeginE)
_ZN34_INTERNAL_fa73dc3c_4_k_cu_1d8eb5984cuda3std3__45__cpo6rbeginE:
	.zero		1
	.type		_ZN34_INTERNAL_fa73dc3c_4_k_cu_1d8eb5984cuda3std6ranges3__45__cpo7advanceE,@object
	.size		_ZN34_INTERNAL_fa73dc3c_4_k_cu_1d8eb5984cuda3std6ranges3__45__cpo7advanceE,(_ZN34_INTERNAL_fa73dc3c_4_k_cu_1d8eb5984cuda3std3__47nulloptE - _ZN34_INTERNAL_fa73dc3c_4_k_cu_1d8eb5984cuda3std6ranges3__45__cpo7advanceE)
_ZN34_INTERNAL_fa73dc3c_4_k_cu_1d8eb5984cuda3std6ranges3__45__cpo7advanceE:
	.zero		1
	.type		_ZN34_INTERNAL_fa73dc3c_4_k_cu_1d8eb5984cuda3std3__47nulloptE,@object
	.size		_ZN34_INTERNAL_fa73dc3c_4_k_cu_1d8eb5984cuda3std3__47nulloptE,(_ZN34_INTERNAL_fa73dc3c_4_k_cu_1d8eb5984cuda3std6ranges3__45__cpo8distanceE - _ZN34_INTERNAL_fa73dc3c_4_k_cu_1d8eb5984cuda3std3__47nulloptE)
_ZN34_INTERNAL_fa73dc3c_4_k_cu_1d8eb5984cuda3std3__47nulloptE:
	.zero		1
	.type		_ZN34_INTERNAL_fa73dc3c_4_k_cu_1d8eb5984cuda3std6ranges3__45__cpo8distanceE,@object
	.size		_ZN34_INTERNAL_fa73dc3c_4_k_cu_1d8eb5984cuda3std6ranges3__45__cpo8distanceE,(_ZN34_INTERNAL_fa73dc3c_4_k_cu_1d8eb5986thrust24THRUST_300001_SM_1000_NS12placeholders3_10E - _ZN34_INTERNAL_fa73dc3c_4_k_cu_1d8eb5984cuda3std6ranges3__45__cpo8distanceE)
_ZN34_INTERNAL_fa73dc3c_4_k_cu_1d8eb5984cuda3std6ranges3__45__cpo8distanceE:
	.zero		1
	.type		_ZN34_INTERNAL_fa73dc3c_4_k_cu_1d8eb5986thrust24THRUST_300001_SM_1000_NS12placeholders3_10E,@object
	.size		_ZN34_INTERNAL_fa73dc3c_4_k_cu_1d8eb5986thrust24THRUST_300001_SM_1000_NS12placeholders3_10E,(_ZN34_INTERNAL_fa73dc3c_4_k_cu_1d8eb5984cuda3std3__419piecewise_constructE - _ZN34_INTERNAL_fa73dc3c_4_k_cu_1d8eb5986thrust24THRUST_300001_SM_1000_NS12placeholders3_10E)
_ZN34_INTERNAL_fa73dc3c_4_k_cu_1d8eb5986thrust24THRUST_300001_SM_1000_NS12placeholders3_10E:
	.zero		1
	.type		_ZN34_INTERNAL_fa73dc3c_4_k_cu_1d8eb5984cuda3std3__419piecewise_constructE,@object
	.size		_ZN34_INTERNAL_fa73dc3c_4_k_cu_1d8eb5984cuda3std3__419piecewise_constructE,(_ZN34_INTERNAL_fa73dc3c_4_k_cu_1d8eb5984cuda3std6ranges3__45__cpo5cdataE - _ZN34_INTERNAL_fa73dc3c_4_k_cu_1d8eb5984cuda3std3__419piecewise_constructE)
_ZN34_INTERNAL_fa73dc3c_4_k_cu_1d8eb5984cuda3std3__419piecewise_constructE:
	.zero		1
	.type		_ZN34_INTERNAL_fa73dc3c_4_k_cu_1d8eb5984cuda3std6ranges3__45__cpo5cdataE,@object
	.size		_ZN34_INTERNAL_fa73dc3c_4_k_cu_1d8eb5984cuda3std6ranges3__45__cpo5cdataE,(_ZN34_INTERNAL_fa73dc3c_4_k_cu_1d8eb5986thrust24THRUST_300001_SM_1000_NS12placeholders2_2E - _ZN34_INTERNAL_fa73dc3c_4_k_cu_1d8eb5984cuda3std6ranges3__45__cpo5cdataE)
_ZN34_INTERNAL_fa73dc3c_4_k_cu_1d8eb5984cuda3std6ranges3__45__cpo5cdataE:
	.zero		1
	.type		_ZN34_INTERNAL_fa73dc3c_4_k_cu_1d8eb5986thrust24THRUST_300001_SM_1000_NS12placeholders2_2E,@object
	.size		_ZN34_INTERNAL_fa73dc3c_4_k_cu_1d8eb5986thrust24THRUST_300001_SM_1000_NS12placeholders2_2E,(_ZN34_INTERNAL_fa73dc3c_4_k_cu_1d8eb5984cuda3std3__45__cpo3endE - _ZN34_INTERNAL_fa73dc3c_4_k_cu_1d8eb5986thrust24THRUST_300001_SM_1000_NS12placeholders2_2E)
_ZN34_INTERNAL_fa73dc3c_4_k_cu_1d8eb5986thrust24THRUST_300001_SM_1000_NS12placeholders2_2E:
	.zero		1
	.type		_ZN34_INTERNAL_fa73dc3c_4_k_cu_1d8eb5984cuda3std3__45__cpo3endE,@object
	.size		_ZN34_INTERNAL_fa73dc3c_4_k_cu_1d8eb5984cuda3std3__45__cpo3endE,(_ZN34_INTERNAL_fa73dc3c_4_k_cu_1d8eb5984cuda3std6ranges3__45__cpo3endE - _ZN34_INTERNAL_fa73dc3c_4_k_cu_1d8eb5984cuda3std3__45__cpo3endE)
_ZN34_INTERNAL_fa73dc3c_4_k_cu_1d8eb5984cuda3std3__45__cpo3endE:
	.zero		1
	.type		_ZN34_INTERNAL_fa73dc3c_4_k_cu_1d8eb5984cuda3std6ranges3__45__cpo3endE,@object
	.size		_ZN34_INTERNAL_fa73dc3c_4_k_cu_1d8eb5984cuda3std6ranges3__45__cpo3endE,(_ZN34_INTERNAL_fa73dc3c_4_k_cu_1d8eb5986thrust24THRUST_300001_SM_1000_NS12placeholders2_6E - _ZN34_INTERNAL_fa73dc3c_4_k_cu_1d8eb5984cuda3std6ranges3__45__cpo3endE)
_ZN34_INTERNAL_fa73dc3c_4_k_cu_1d8eb5984cuda3std6ranges3__45__cpo3endE:
	.zero		1
	.type		_ZN34_INTERNAL_fa73dc3c_4_k_cu_1d8eb5986thrust24THRUST_300001_SM_1000_NS12placeholders2_6E,@object
	.size		_ZN34_INTERNAL_fa73dc3c_4_k_cu_1d8eb5986thrust24THRUST_300001_SM_1000_NS12placeholders2_6E,(_ZN34_INTERNAL_fa73dc3c_4_k_cu_1d8eb5984cuda3std3__45__cpo4rendE - _ZN34_INTERNAL_fa73dc3c_4_k_cu_1d8eb5986thrust24THRUST_300001_SM_1000_NS12placeholders2_6E)
_ZN34_INTERNAL_fa73dc3c_4_k_cu_1d8eb5986thrust24THRUST_300001_SM_1000_NS12placeholders2_6E:
	.zero		1
	.type		_ZN34_INTERNAL_fa73dc3c_4_k_cu_1d8eb5984cuda3std3__45__cpo4rendE,@object
	.size		_ZN34_INTERNAL_fa73dc3c_4_k_cu_1d8eb5984cuda3std3__45__cpo4rendE,(_ZN34_INTERNAL_fa73dc3c_4_k_cu_1d8eb5984cuda3std6ranges3__45__cpo9iter_swapE - _ZN34_INTERNAL_fa73dc3c_4_k_cu_1d8eb5984cuda3std3__45__cpo4rendE)
_ZN34_INTERNAL_fa73dc3c_4_k_cu_1d8eb5984cuda3std3__45__cpo4rendE:
	.zero		1
	.type		_ZN34_INTERNAL_fa73dc3c_4_k_cu_1d8eb5984cuda3std6ranges3__45__cpo9iter_swapE,@object
	.size		_ZN34_INTERNAL_fa73dc3c_4_k_cu_1d8eb5984cuda3std6ranges3__45__cpo9iter_swapE,(_ZN34_INTERNAL_fa73dc3c_4_k_cu_1d8eb5984cuda3std3__48unexpectE - _ZN34_INTERNAL_fa73dc3c_4_k_cu_1d8eb5984cuda3std6ranges3__45__cpo9iter_swapE)
_ZN34_INTERNAL_fa73dc3c_4_k_cu_1d8eb5984cuda3std6ranges3__45__cpo9iter_swapE:
	.zero		1
	.type		_ZN34_INTERNAL_fa73dc3c_4_k_cu_1d8eb5984cuda3std3__48unexpectE,@object
	.size		_ZN34_INTERNAL_fa73dc3c_4_k_cu_1d8eb5984cuda3std3__48unexpectE,(_ZN34_INTERNAL_fa73dc3c_4_k_cu_1d8eb5986thrust24THRUST_300001_SM_1000_NS8cuda_cub3parE - _ZN34_INTERNAL_fa73dc3c_4_k_cu_1d8eb5984cuda3std3__48unexpectE)
_ZN34_INTERNAL_fa73dc3c_4_k_cu_1d8eb5984cuda3std3__48unexpectE:
	.zero		1
	.type		_ZN34_INTERNAL_fa73dc3c_4_k_cu_1d8eb5986thrust24THRUST_300001_SM_1000_NS8cuda_cub3parE,@object
	.size		_ZN34_INTERNAL_fa73dc3c_4_k_cu_1d8eb5986thrust24THRUST_300001_SM_1000_NS8cuda_cub3parE,(_ZN34_INTERNAL_fa73dc3c_4_k_cu_1d8eb5986thrust24THRUST_300001_SM_1000_NS12placeholders2_4E - _ZN34_INTERNAL_fa73dc3c_4_k_cu_1d8eb5986thrust24THRUST_300001_SM_1000_NS8cuda_cub3parE)
_ZN34_INTERNAL_fa73dc3c_4_k_cu_1d8eb5986thrust24THRUST_300001_SM_1000_NS8cuda_cub3parE:
	.zero		1
	.type		_ZN34_INTERNAL_fa73dc3c_4_k_cu_1d8eb5986thrust24THRUST_300001_SM_1000_NS12placeholders2_4E,@object
	.size		_ZN34_INTERNAL_fa73dc3c_4_k_cu_1d8eb5986thrust24THRUST_300001_SM_1000_NS12placeholders2_4E,(_ZN34_INTERNAL_fa73dc3c_4_k_cu_1d8eb5984cuda3std3__45__cpo4cendE - _ZN34_INTERNAL_fa73dc3c_4_k_cu_1d8eb5986thrust24THRUST_300001_SM_1000_NS12placeholders2_4E)
_ZN34_INTERNAL_fa73dc3c_4_k_cu_1d8eb5986thrust24THRUST_300001_SM_1000_NS12placeholders2_4E:
	.zero		1
	.type		_ZN34_INTERNAL_fa73dc3c_4_k_cu_1d8eb5984cuda3std3__45__cpo4cendE,@object
	.size		_ZN34_INTERNAL_fa73dc3c_4_k_cu_1d8eb5984cuda3std3__45__cpo4cendE,(_ZN34_INTERNAL_fa73dc3c_4_k_cu_1d8eb5984cuda3std6ranges3__45__cpo4cendE - _ZN34_INTERNAL_fa73dc3c_4_k_cu_1d8eb5984cuda3std3__45__cpo4cendE)
_ZN34_INTERNAL_fa73dc3c_4_k_cu_1d8eb5984cuda3std3__45__cpo4cendE:
	.zero		1
	.type		_ZN34_INTERNAL_fa73dc3c_4_k_cu_1d8eb5984cuda3std6ranges3__45__cpo4cendE,@object
	.size		_ZN34_INTERNAL_fa73dc3c_4_k_cu_1d8eb5984cuda3std6ranges3__45__cpo4cendE,(_ZN34_INTERNAL_fa73dc3c_4_k_cu_1d8eb5984cuda3std3__420unreachable_sentinelE - _ZN34_INTERNAL_fa73dc3c_4_k_cu_1d8eb5984cuda3std6ranges3__45__cpo4cendE)
_ZN34_INTERNAL_fa73dc3c_4_k_cu_1d8eb5984cuda3std6ranges3__45__cpo4cendE:
	.zero		1
	.type		_ZN34_INTERNAL_fa73dc3c_4_k_cu_1d8eb5984cuda3std3__420unreachable_sentinelE,@object
	.size		_ZN34_INTERNAL_fa73dc3c_4_k_cu_1d8eb5984cuda3std3__420unreachable_sentinelE,(_ZN34_INTERNAL_fa73dc3c_4_k_cu_1d8eb5984cuda3std6ranges3__45__cpo5ssizeE - _ZN34_INTERNAL_fa73dc3c_4_k_cu_1d8eb5984cuda3std3__420unreachable_sentinelE)
_ZN34_INTERNAL_fa73dc3c_4_k_cu_1d8eb5984cuda3std3__420unreachable_sentinelE:
	.zero		1
	.type		_ZN34_INTERNAL_fa73dc3c_4_k_cu_1d8eb5984cuda3std6ranges3__45__cpo5ssizeE,@object
	.size		_ZN34_INTERNAL_fa73dc3c_4_k_cu_1d8eb5984cuda3std6ranges3__45__cpo5ssizeE,(_ZN34_INTERNAL_fa73dc3c_4_k_cu_1d8eb5986thrust24THRUST_300001_SM_1000_NS12placeholders2_8E - _ZN34_INTERNAL_fa73dc3c_4_k_cu_1d8eb5984cuda3std6ranges3__45__cpo5ssizeE)
_ZN34_INTERNAL_fa73dc3c_4_k_cu_1d8eb5984cuda3std6ranges3__45__cpo5ssizeE:
	.zero		1
	.type		_ZN34_INTERNAL_fa73dc3c_4_k_cu_1d8eb5986thrust24THRUST_300001_SM_1000_NS12placeholders2_8E,@object
	.size		_ZN34_INTERNAL_fa73dc3c_4_k_cu_1d8eb5986thrust24THRUST_300001_SM_1000_NS12placeholders2_8E,(_ZN34_INTERNAL_fa73dc3c_4_k_cu_1d8eb5984cuda3std3__45__cpo5crendE - _ZN34_INTERNAL_fa73dc3c_4_k_cu_1d8eb5986thrust24THRUST_300001_SM_1000_NS12placeholders2_8E)
_ZN34_INTERNAL_fa73dc3c_4_k_cu_1d8eb5986thrust24THRUST_300001_SM_1000_NS12placeholders2_8E:
	.zero		1
	.type		_ZN34_INTERNAL_fa73dc3c_4_k_cu_1d8eb5984cuda3std3__45__cpo5crendE,@object
	.size		_ZN34_INTERNAL_fa73dc3c_4_k_cu_1d8eb5984cuda3std3__45__cpo5crendE,(_ZN34_INTERNAL_fa73dc3c_4_k_cu_1d8eb5984cuda3std6ranges3__45__cpo4prevE - _ZN34_INTERNAL_fa73dc3c_4_k_cu_1d8eb5984cuda3std3__45__cpo5crendE)
_ZN34_INTERNAL_fa73dc3c_4_k_cu_1d8eb5984cuda3std3__45__cpo5crendE:
	.zero		1
	.type		_ZN34_INTERNAL_fa73dc3c_4_k_cu_1d8eb5984cuda3std6ranges3__45__cpo4prevE,@object
	.size		_ZN34_INTERNAL_fa73dc3c_4_k_cu_1d8eb5984cuda3std6ranges3__45__cpo4prevE,(_ZN34_INTERNAL_fa73dc3c_4_k_cu_1d8eb5984cuda3std6ranges3__45__cpo9iter_moveE - _ZN34_INTERNAL_fa73dc3c_4_k_cu_1d8eb5984cuda3std6ranges3__45__cpo4prevE)
_ZN34_INTERNAL_fa73dc3c_4_k_cu_1d8eb5984cuda3std6ranges3__45__cpo4prevE:
	.zero		1
	.type		_ZN34_INTERNAL_fa73dc3c_4_k_cu_1d8eb5984cuda3std6ranges3__45__cpo9iter_moveE,@object
	.size		_ZN34_INTERNAL_fa73dc3c_4_k_cu_1d8eb5984cuda3std6ranges3__45__cpo9iter_moveE,(_ZN34_INTERNAL_fa73dc3c_4_k_cu_1d8eb5986thrust24THRUST_300001_SM_1000_NS6system6detail10sequential3seqE - _ZN34_INTERNAL_fa73dc3c_4_k_cu_1d8eb5984cuda3std6ranges3__45__cpo9iter_moveE)
_ZN34_INTERNAL_fa73dc3c_4_k_cu_1d8eb5984cuda3std6ranges3__45__cpo9iter_moveE:
	.zero		1
	.type		_ZN34_INTERNAL_fa73dc3c_4_k_cu_1d8eb5986thrust24THRUST_300001_SM_1000_NS6system6detail10sequential3seqE,@object
	.size		_ZN34_INTERNAL_fa73dc3c_4_k_cu_1d8eb5986thrust24THRUST_300001_SM_1000_NS6system6detail10sequential3seqE,(.L_31 - _ZN34_INTERNAL_fa73dc3c_4_k_cu_1d8eb5986thrust24THRUST_300001_SM_1000_NS6system6detail10sequential3seqE)
_ZN34_INTERNAL_fa73dc3c_4_k_cu_1d8eb5986thrust24THRUST_300001_SM_1000_NS6system6detail10sequential3seqE:
	.zero		1
.L_31:


//--------------------- .nv.shared._ZN3cub18CUB_300001_SM_10006detail11EmptyKernelIvEEvv --------------------------
	.section	.nv.shared._ZN3cub18CUB_300001_SM_10006detail11EmptyKernelIvEEvv,"aw",@nobits
	.sectionflags	@""
	.align	16
	.zero		1024


//--------------------- .nv.shared._Z10decimatev3PN6thrust24THRUST_300001_SM_1000_NS7complexIfEES3_S3_jj --------------------------
	.section	.nv.shared._Z10decimatev3PN6thrust24THRUST_300001_SM_1000_NS7complexIfEES3_S3_jj,"aw",@nobits
	.sectionflags	@""
	.align	16
	.zero		1024


//--------------------- .nv.shared._Z10decimatev2PN6thrust24THRUST_300001_SM_1000_NS7complexIfEES3_S3_jj --------------------------
	.section	.nv.shared._Z10decimatev2PN6thrust24THRUST_300001_SM_1000_NS7complexIfEES3_S3_jj,"aw",@nobits
	.sectionflags	@""
	.align	16
	.zero		1024


//--------------------- .nv.shared._Z10decimatev1PN6thrust24THRUST_300001_SM_1000_NS7complexIfEES3_S3_jj --------------------------
	.section	.nv.shared._Z10decimatev1PN6thrust24THRUST_300001_SM_1000_NS7complexIfEES3_S3_jj,"aw",@nobits
	.sectionflags	@""
	.align	16
	.zero		1024


//--------------------- .nv.constant0._ZN3cub18CUB_300001_SM_10006detail8for_each13static_kernelINS2_12policy_hub_t12policy_500_tEmN6thrust24THRUST_300001_SM_1000_NS8cuda_cub20__uninitialized_fill7functorINS7_10device_ptrINS7_7complexIfEEEESD_EEEEvT0_T1_ --------------------------
	.section	.nv.constant0._ZN3cub18CUB_300001_SM_10006detail8for_each13static_kernelINS2_12policy_hub_t12policy_500_tEmN6thrust24THRUST_300001_SM_1000_NS8cuda_cub20__uninitialized_fill7functorINS7_10device_ptrINS7_7complexIfEEEESD_EEEEvT0_T1_,"a",@progbits
	.sectionflags	@""
	.align	4
.nv.constant0._ZN3cub18CUB_300001_SM_10006detail8for_each13static_kernelINS2_12policy_hub_t12policy_500_tEmN6thrust24THRUST_300001_SM_1000_NS8cuda_cub20__uninitialized_fill7functorINS7_10device_ptrINS7_7complexIfEEEESD_EEEEvT0_T1_:
	.zero		920


//--------------------- .nv.constant0._ZN3cub18CUB_300001_SM_10006detail11EmptyKernelIvEEvv --------------------------
	.section	.nv.constant0._ZN3cub18CUB_300001_SM_10006detail11EmptyKernelIvEEvv,"a",@progbits
	.sectionflags	@""
	.align	4
.nv.constant0._ZN3cub18CUB_300001_SM_10006detail11EmptyKernelIvEEvv:
	.zero		896


//--------------------- .nv.constant0._Z10decimatev3PN6thrust24THRUST_300001_SM_1000_NS7complexIfEES3_S3_jj --------------------------
	.section	.nv.constant0._Z10decimatev3PN6thrust24THRUST_300001_SM_1000_NS7complexIfEES3_S3_jj,"a",@progbits
	.sectionflags	@""
	.align	4
.nv.constant0._Z10decimatev3PN6thrust24THRUST_300001_SM_1000_NS7complexIfEES3_S3_jj:
	.zero		928


//--------------------- .nv.constant0._Z10decimatev2PN6thrust24THRUST_300001_SM_1000_NS7complexIfEES3_S3_jj --------------------------
	.section	.nv.constant0._Z10decimatev2PN6thrust24THRUST_300001_SM_1000_NS7complexIfEES3_S3_jj,"a",@progbits
	.sectionflags	@""
	.align	4
.nv.constant0._Z10decimatev2PN6thrust24THRUST_300001_SM_1000_NS7complexIfEES3_S3_jj:
	.zero		928


//--------------------- .nv.constant0._Z10decimatev1PN6thrust24THRUST_300001_SM_1000_NS7complexIfEES3_S3_jj --------------------------
	.section	.nv.constant0._Z10decimatev1PN6thrust24THRUST_300001_SM_1000_NS7complexIfEES3_S3_jj,"a",@progbits
	.sectionflags	@""
	.align	4
.nv.constant0._Z10decimatev1PN6thrust24THRUST_300001_SM_1000_NS7complexIfEES3_S3_jj:
	.zero		928


//--------------------- SYMBOLS --------------------------

	.type		.nv.reservedSmem.offset0,@object
	.size		.nv.reservedSmem.offset0,0x4
	.type		.nv.reservedSmem.cap,@object
	.size		.nv.reservedSmem.cap,0x4
